//
// Generated by NVIDIA NVVM Compiler
//
// Compiler Build ID: CL-36424714
// Cuda compilation tools, release 13.0, V13.0.88
// Based on NVVM 20.0.0
//

.version 9.0
.target sm_100
.address_size 64

	// .globl	initialize_positions_kernel
.global .align 4 .b8 precalc_xorwow_matrix[102400];
.global .align 4 .b8 precalc_xorwow_offset_matrix[102400];
.global .align 4 .b8 mrg32k3aM1[2304];
.global .align 4 .b8 mrg32k3aM2[2304];
.global .align 4 .b8 mrg32k3aM1SubSeq[2016];
.global .align 4 .b8 mrg32k3aM2SubSeq[2016];
.global .align 4 .b8 mrg32k3aM1Seq[2304];
.global .align 4 .b8 mrg32k3aM2Seq[2304];
.const .align 8 .b8 __cr_lgamma_table[72];
.global .align 4 .b8 __cudart_i2opi_f[24] = {65, 144, 67, 60, 153, 149, 98, 219, 192, 221, 52, 245, 209, 87, 39, 252, 41, 21, 68, 78, 110, 131, 249, 162};

.visible .entry initialize_positions_kernel(
	.param .u64 .ptr .align 1 initialize_positions_kernel_param_0,
	.param .u64 .ptr .align 1 initialize_positions_kernel_param_1,
	.param .u64 .ptr .align 1 initialize_positions_kernel_param_2,
	.param .u32 initialize_positions_kernel_param_3,
	.param .f32 initialize_positions_kernel_param_4,
	.param .u32 initialize_positions_kernel_param_5
)
{
	.local .align 4 .b8 	__local_depot0[28];
	.reg .b64 	%SP;
	.reg .b64 	%SPL;
	.reg .pred 	%p<18>;
	.reg .b32 	%r<119>;
	.reg .b32 	%f<84>;
	.reg .b64 	%rd<50>;
	.reg .b64 	%fd<5>;

	mov.u64 	%SPL, __local_depot0;
	ld.param.u64 	%rd18, [initialize_positions_kernel_param_0];
	ld.param.u64 	%rd19, [initialize_positions_kernel_param_1];
	ld.param.u64 	%rd20, [initialize_positions_kernel_param_2];
	ld.param.u32 	%r31, [initialize_positions_kernel_param_3];
	ld.param.f32 	%f13, [initialize_positions_kernel_param_4];
	ld.param.u32 	%r32, [initialize_positions_kernel_param_5];
	add.u64 	%rd1, %SPL, 0;
	mov.u32 	%r33, %ctaid.x;
	mov.u32 	%r34, %ntid.x;
	mov.u32 	%r35, %tid.x;
	mad.lo.s32 	%r1, %r33, %r34, %r35;
	setp.ge.s32 	%p1, %r1, %r31;
	@%p1 bra 	$L__BB0_18;
	mad.lo.s32 	%r36, %r1, 1337, %r32;
	xor.b32  	%r37, %r36, -1429050551;
	mul.lo.s32 	%r2, %r37, 1099087573;
	add.s32 	%r38, %r2, 123456789;
	add.s32 	%r39, %r2, 5783321;
	cvt.rn.f32.s32 	%f14, %r1;
	mul.f32 	%f1, %f14, 0f401998FF;
	cvt.rn.f32.s32 	%f15, %r31;
	div.rn.f32 	%f16, %f14, %f15;
	add.f32 	%f17, %f16, %f16;
	mov.f32 	%f18, 0f3F800000;
	sub.f32 	%f2, %f18, %f17;
	mul.f32 	%f19, %f2, %f2;
	sub.f32 	%f20, %f18, %f19;
	sqrt.rn.f32 	%f3, %f20;
	shr.u32 	%r40, %r38, 2;
	xor.b32  	%r41, %r40, %r38;
	shl.b32 	%r42, %r39, 4;
	shl.b32 	%r43, %r41, 1;
	xor.b32  	%r44, %r42, %r43;
	xor.b32  	%r45, %r44, %r39;
	xor.b32  	%r3, %r45, %r41;
	add.s32 	%r46, %r2, %r3;
	add.s32 	%r47, %r46, -637770787;
	cvt.rn.f32.u32 	%f21, %r47;
	fma.rn.f32 	%f22, %f21, 0f2F800000, 0f2F000000;
	fma.rn.f32 	%f4, %f22, 0f3ECCCCCD, 0f3F4CCCCD;
	mul.f32 	%f23, %f1, 0f3F22F983;
	cvt.rni.s32.f32 	%r118, %f23;
	cvt.rn.f32.s32 	%f24, %r118;
	fma.rn.f32 	%f25, %f24, 0fBFC90FDA, %f1;
	fma.rn.f32 	%f26, %f24, 0fB3A22168, %f25;
	fma.rn.f32 	%f83, %f24, 0fA7C234C5, %f26;
	abs.f32 	%f6, %f1;
	setp.ltu.f32 	%p2, %f6, 0f47CE4780;
	mov.u32 	%r114, %r118;
	mov.f32 	%f82, %f83;
	@%p2 bra 	$L__BB0_9;
	setp.neu.f32 	%p3, %f6, 0f7F800000;
	@%p3 bra 	$L__BB0_4;
	mov.f32 	%f29, 0f00000000;
	mul.rn.f32 	%f82, %f1, %f29;
	mov.b32 	%r114, 0;
	bra.uni 	$L__BB0_9;
$L__BB0_4:
	mov.b32 	%r5, %f1;
	shl.b32 	%r49, %r5, 8;
	or.b32  	%r6, %r49, -2147483648;
	mov.b64 	%rd46, 0;
	mov.b32 	%r111, 0;
	mov.u64 	%rd44, __cudart_i2opi_f;
	mov.u64 	%rd45, %rd1;
$L__BB0_5:
	.pragma "nounroll";
	ld.global.nc.u32 	%r50, [%rd44];
	mad.wide.u32 	%rd24, %r50, %r6, %rd46;
	shr.u64 	%rd46, %rd24, 32;
	st.local.u32 	[%rd45], %rd24;
	add.s32 	%r111, %r111, 1;
	add.s64 	%rd45, %rd45, 4;
	add.s64 	%rd44, %rd44, 4;
	setp.ne.s32 	%p4, %r111, 6;
	@%p4 bra 	$L__BB0_5;
	shr.u32 	%r51, %r5, 23;
	st.local.u32 	[%rd1+24], %rd46;
	and.b32  	%r9, %r51, 31;
	and.b32  	%r52, %r51, 224;
	add.s32 	%r53, %r52, -128;
	shr.u32 	%r54, %r53, 5;
	mul.wide.u32 	%rd25, %r54, 4;
	sub.s64 	%rd8, %rd1, %rd25;
	ld.local.u32 	%r112, [%rd8+24];
	ld.local.u32 	%r113, [%rd8+20];
	setp.eq.s32 	%p5, %r9, 0;
	@%p5 bra 	$L__BB0_8;
	shf.l.wrap.b32 	%r112, %r113, %r112, %r9;
	ld.local.u32 	%r55, [%rd8+16];
	shf.l.wrap.b32 	%r113, %r55, %r113, %r9;
$L__BB0_8:
	shr.u32 	%r56, %r112, 30;
	shf.l.wrap.b32 	%r57, %r113, %r112, 2;
	shl.b32 	%r58, %r113, 2;
	shr.u32 	%r59, %r57, 31;
	add.s32 	%r60, %r59, %r56;
	neg.s32 	%r61, %r60;
	setp.lt.s32 	%p6, %r5, 0;
	selp.b32 	%r114, %r61, %r60, %p6;
	xor.b32  	%r62, %r57, %r5;
	shr.s32 	%r63, %r57, 31;
	xor.b32  	%r64, %r63, %r57;
	xor.b32  	%r65, %r63, %r58;
	cvt.u64.u32 	%rd26, %r64;
	shl.b64 	%rd27, %rd26, 32;
	cvt.u64.u32 	%rd28, %r65;
	or.b64  	%rd29, %rd27, %rd28;
	cvt.rn.f64.s64 	%fd1, %rd29;
	mul.f64 	%fd2, %fd1, 0d3BF921FB54442D19;
	cvt.rn.f32.f64 	%f27, %fd2;
	neg.f32 	%f28, %f27;
	setp.lt.s32 	%p7, %r62, 0;
	selp.f32 	%f82, %f28, %f27, %p7;
$L__BB0_9:
	setp.ltu.f32 	%p8, %f6, 0f47CE4780;
	add.s32 	%r67, %r114, 1;
	mul.rn.f32 	%f30, %f82, %f82;
	and.b32  	%r68, %r114, 1;
	setp.eq.b32 	%p9, %r68, 1;
	selp.f32 	%f31, %f82, 0f3F800000, %p9;
	fma.rn.f32 	%f32, %f30, %f31, 0f00000000;
	fma.rn.f32 	%f33, %f30, 0f37CBAC00, 0fBAB607ED;
	selp.f32 	%f34, 0fB94D4153, %f33, %p9;
	selp.f32 	%f35, 0f3C0885E4, 0f3D2AAABB, %p9;
	fma.rn.f32 	%f36, %f34, %f30, %f35;
	selp.f32 	%f37, 0fBE2AAAA8, 0fBEFFFFFF, %p9;
	fma.rn.f32 	%f38, %f36, %f30, %f37;
	fma.rn.f32 	%f39, %f38, %f32, %f31;
	and.b32  	%r69, %r67, 2;
	setp.eq.s32 	%p10, %r69, 0;
	mov.f32 	%f40, 0f00000000;
	sub.f32 	%f41, %f40, %f39;
	selp.f32 	%f42, %f39, %f41, %p10;
	mul.f32 	%f43, %f3, %f42;
	mul.f32 	%f44, %f13, %f43;
	mul.f32 	%f45, %f4, %f44;
	cvta.to.global.u64 	%rd30, %rd18;
	mul.wide.s32 	%rd31, %r1, 4;
	add.s64 	%rd9, %rd30, %rd31;
	st.global.f32 	[%rd9], %f45;
	mul.f32 	%f46, %f13, %f2;
	mul.f32 	%f47, %f46, %f4;
	cvta.to.global.u64 	%rd32, %rd19;
	add.s64 	%rd10, %rd32, %rd31;
	st.global.f32 	[%rd10], %f47;
	@%p8 bra 	$L__BB0_17;
	setp.neu.f32 	%p11, %f6, 0f7F800000;
	@%p11 bra 	$L__BB0_12;
	mov.f32 	%f50, 0f00000000;
	mul.rn.f32 	%f83, %f1, %f50;
	mov.b32 	%r118, 0;
	bra.uni 	$L__BB0_17;
$L__BB0_12:
	mov.b32 	%r18, %f1;
	shl.b32 	%r71, %r18, 8;
	or.b32  	%r19, %r71, -2147483648;
	mov.b64 	%rd49, 0;
	mov.b32 	%r115, 0;
	mov.u64 	%rd47, __cudart_i2opi_f;
	mov.u64 	%rd48, %rd1;
$L__BB0_13:
	.pragma "nounroll";
	ld.global.nc.u32 	%r72, [%rd47];
	mad.wide.u32 	%rd35, %r72, %r19, %rd49;
	shr.u64 	%rd49, %rd35, 32;
	st.local.u32 	[%rd48], %rd35;
	add.s32 	%r115, %r115, 1;
	add.s64 	%rd48, %rd48, 4;
	add.s64 	%rd47, %rd47, 4;
	setp.ne.s32 	%p12, %r115, 6;
	@%p12 bra 	$L__BB0_13;
	shr.u32 	%r73, %r18, 23;
	st.local.u32 	[%rd1+24], %rd49;
	and.b32  	%r22, %r73, 31;
	and.b32  	%r74, %r73, 224;
	add.s32 	%r75, %r74, -128;
	shr.u32 	%r76, %r75, 5;
	mul.wide.u32 	%rd36, %r76, 4;
	sub.s64 	%rd17, %rd1, %rd36;
	ld.local.u32 	%r116, [%rd17+24];
	ld.local.u32 	%r117, [%rd17+20];
	setp.eq.s32 	%p13, %r22, 0;
	@%p13 bra 	$L__BB0_16;
	shf.l.wrap.b32 	%r116, %r117, %r116, %r22;
	ld.local.u32 	%r77, [%rd17+16];
	shf.l.wrap.b32 	%r117, %r77, %r117, %r22;
$L__BB0_16:
	shr.u32 	%r78, %r116, 30;
	shf.l.wrap.b32 	%r79, %r117, %r116, 2;
	shl.b32 	%r80, %r117, 2;
	shr.u32 	%r81, %r79, 31;
	add.s32 	%r82, %r81, %r78;
	neg.s32 	%r83, %r82;
	setp.lt.s32 	%p14, %r18, 0;
	selp.b32 	%r118, %r83, %r82, %p14;
	xor.b32  	%r84, %r79, %r18;
	shr.s32 	%r85, %r79, 31;
	xor.b32  	%r86, %r85, %r79;
	xor.b32  	%r87, %r85, %r80;
	cvt.u64.u32 	%rd37, %r86;
	shl.b64 	%rd38, %rd37, 32;
	cvt.u64.u32 	%rd39, %r87;
	or.b64  	%rd40, %rd38, %rd39;
	cvt.rn.f64.s64 	%fd3, %rd40;
	mul.f64 	%fd4, %fd3, 0d3BF921FB54442D19;
	cvt.rn.f32.f64 	%f48, %fd4;
	neg.f32 	%f49, %f48;
	setp.lt.s32 	%p15, %r84, 0;
	selp.f32 	%f83, %f49, %f48, %p15;
$L__BB0_17:
	xor.b32  	%r89, %r2, 362436069;
	mul.rn.f32 	%f51, %f83, %f83;
	and.b32  	%r90, %r118, 1;
	setp.eq.b32 	%p16, %r90, 1;
	selp.f32 	%f52, 0f3F800000, %f83, %p16;
	fma.rn.f32 	%f53, %f51, %f52, 0f00000000;
	fma.rn.f32 	%f54, %f51, 0f37CBAC00, 0fBAB607ED;
	selp.f32 	%f55, %f54, 0fB94D4153, %p16;
	selp.f32 	%f56, 0f3D2AAABB, 0f3C0885E4, %p16;
	fma.rn.f32 	%f57, %f55, %f51, %f56;
	selp.f32 	%f58, 0fBEFFFFFF, 0fBE2AAAA8, %p16;
	fma.rn.f32 	%f59, %f57, %f51, %f58;
	fma.rn.f32 	%f60, %f59, %f53, %f52;
	and.b32  	%r91, %r118, 2;
	setp.eq.s32 	%p17, %r91, 0;
	mov.f32 	%f61, 0f00000000;
	sub.f32 	%f62, %f61, %f60;
	selp.f32 	%f63, %f60, %f62, %p17;
	mul.f32 	%f64, %f3, %f63;
	mul.f32 	%f65, %f13, %f64;
	mul.f32 	%f66, %f4, %f65;
	cvta.to.global.u64 	%rd41, %rd20;
	add.s64 	%rd43, %rd41, %rd31;
	st.global.f32 	[%rd43], %f66;
	shr.u32 	%r92, %r89, 2;
	xor.b32  	%r93, %r92, %r89;
	shl.b32 	%r94, %r3, 4;
	shl.b32 	%r95, %r93, 1;
	xor.b32  	%r96, %r95, %r94;
	xor.b32  	%r97, %r96, %r93;
	xor.b32  	%r98, %r97, %r3;
	add.s32 	%r99, %r2, %r98;
	add.s32 	%r100, %r99, -637408350;
	cvt.rn.f32.u32 	%f67, %r100;
	fma.rn.f32 	%f68, %f67, 0f2F800000, 0f2F000000;
	add.f32 	%f69, %f68, 0fBF000000;
	ld.global.f32 	%f70, [%rd9];
	fma.rn.f32 	%f71, %f69, 0f3DCCCCCD, %f70;
	st.global.f32 	[%rd9], %f71;
	shl.b32 	%r101, %r98, 4;
	xor.b32  	%r102, %r98, %r101;
	xor.b32  	%r103, %r102, 1268216655;
	add.s32 	%r104, %r2, %r103;
	add.s32 	%r105, %r104, -637045913;
	cvt.rn.f32.u32 	%f72, %r105;
	fma.rn.f32 	%f73, %f72, 0f2F800000, 0f2F000000;
	add.f32 	%f74, %f73, 0fBF000000;
	ld.global.f32 	%f75, [%rd10];
	fma.rn.f32 	%f76, %f74, 0f3DCCCCCD, %f75;
	st.global.f32 	[%rd10], %f76;
	shl.b32 	%r106, %r98, 8;
	xor.b32  	%r107, %r106, %r98;
	xor.b32  	%r108, %r107, -825029350;
	add.s32 	%r109, %r2, %r108;
	add.s32 	%r110, %r109, -636683476;
	cvt.rn.f32.u32 	%f77, %r110;
	fma.rn.f32 	%f78, %f77, 0f2F800000, 0f2F000000;
	add.f32 	%f79, %f78, 0fBF000000;
	ld.global.f32 	%f80, [%rd43];
	fma.rn.f32 	%f81, %f79, 0f3DCCCCCD, %f80;
	st.global.f32 	[%rd43], %f81;
$L__BB0_18:
	ret;

}


// ===== COMPILED SASS (sm_100) =====

	.target	sm_100

	.elftype	@"ET_EXEC"


//--------------------- .note.nv.tkinfo           --------------------------
	.section	.note.nv.tkinfo,"",@"SHT_NOTE"
	.sectionflags	@"SHF_NOTE_NV_TKINFO"
	.tkinfo
        /*0018*/ 	.word	0x00000002
        /*0030*/ 	.string	""
        /*0030*/ 	.string	"ptxas"
        /*0030*/ 	.string	"Cuda compilation tools, release 13.0, V13.0.88"
        /*0030*/ 	.string	"Build cuda_13.0.r13.0/compiler.36424714_0"
        /*0030*/ 	.string	"-arch sm_100 -m 64 "



//--------------------- .note.nv.cuinfo           --------------------------
	.section	.note.nv.cuinfo,"",@"SHT_NOTE"
	.sectionflags	@"SHF_NOTE_NV_CUINFO"
        /*0018*/ 	.short	0x0002
        /*001a*/ 	.short	0x0064
        /*001c*/ 	.short	0x0082
	.zero		2


//--------------------- .nv.info                  --------------------------
	.section	.nv.info,"",@"SHT_CUDA_INFO"
	.align	4


	//----- nvinfo : EIATTR_REGCOUNT
	.align		4
        /*0000*/ 	.byte	0x04, 0x2f
        /*0002*/ 	.short	(.L_11 - .L_10)
	.align		4
.L_10:
        /*0004*/ 	.word	index@(initialize_positions_kernel)
        /*0008*/ 	.word	0x0000001e


	//----- nvinfo : EIATTR_FRAME_SIZE
	.align		4
.L_11:
        /*000c*/ 	.byte	0x04, 0x11
        /*000e*/ 	.short	(.L_13 - .L_12)
	.align		4
.L_12:
        /*0010*/ 	.word	index@($__internal_1_$__cuda_sm3x_div_rn_noftz_f32_slowpath)
        /*0014*/ 	.word	0x00000000


	//----- nvinfo : EIATTR_FRAME_SIZE
	.align		4
.L_13:
        /*0018*/ 	.byte	0x04, 0x11
        /*001a*/ 	.short	(.L_15 - .L_14)
	.align		4
.L_14:
        /*001c*/ 	.word	index@($__internal_0_$__cuda_sm20_sqrt_rn_f32_slowpath)
        /*0020*/ 	.word	0x00000000


	//----- nvinfo : EIATTR_FRAME_SIZE
	.align		4
.L_15:
        /*0024*/ 	.byte	0x04, 0x11
        /*0026*/ 	.short	(.L_17 - .L_16)
	.align		4
.L_16:
        /*0028*/ 	.word	index@(initialize_positions_kernel)
        /*002c*/ 	.word	0x00000000


	//----- nvinfo : EIATTR_MIN_STACK_SIZE
	.align		4
.L_17:
        /*0030*/ 	.byte	0x04, 0x12
        /*0032*/ 	.short	(.L_19 - .L_18)
	.align		4
.L_18:
        /*0034*/ 	.word	index@(initialize_positions_kernel)
        /*0038*/ 	.word	0x00000000
.L_19:


//--------------------- .nv.compat                --------------------------
	.section	.nv.compat,"",@"SHT_CUDA_COMPAT_INFO"
	.align	4
        /*0000*/ 	.byte	0x02, 0x09, 0x00, 0x00, 0x02, 0x02, 0x01, 0x00, 0x02, 0x05, 0x05, 0x00, 0x03, 0x07, 0x01, 0x01
        /*0010*/ 	.byte	0x02, 0x03, 0x00, 0x00, 0x02, 0x06, 0x01, 0x00, 0x04, 0x0b, 0x08, 0x00, 0x01, 0x00, 0x00, 0x00
        /*0020*/ 	.byte	0x00, 0x00, 0x00, 0x00


//--------------------- .nv.info.initialize_positions_kernel --------------------------
	.section	.nv.info.initialize_positions_kernel,"",@"SHT_CUDA_INFO"
	.sectionflags	@""
	.align	4


	//----- nvinfo : EIATTR_CUDA_API_VERSION
	.align		4
        /*0000*/ 	.byte	0x04, 0x37
        /*0002*/ 	.short	(.L_21 - .L_20)
.L_20:
        /*0004*/ 	.word	0x00000082


	//----- nvinfo : EIATTR_KPARAM_INFO
	.align		4
.L_21:
        /*0008*/ 	.byte	0x04, 0x17
        /*000a*/ 	.short	(.L_23 - .L_22)
.L_22:
        /*000c*/ 	.word	0x00000000
        /*0010*/ 	.short	0x0005
        /*0012*/ 	.short	0x0020
        /*0014*/ 	.byte	0x00, 0xf0, 0x11, 0x00


	//----- nvinfo : EIATTR_KPARAM_INFO
	.align		4
.L_23:
        /*0018*/ 	.byte	0x04, 0x17
        /*001a*/ 	.short	(.L_25 - .L_24)
.L_24:
        /*001c*/ 	.word	0x00000000
        /*0020*/ 	.short	0x0004
        /*0022*/ 	.short	0x001c
        /*0024*/ 	.byte	0x00, 0xf0, 0x11, 0x00


	//----- nvinfo : EIATTR_KPARAM_INFO
	.align		4
.L_25:
        /*0028*/ 	.byte	0x04, 0x17
        /*002a*/ 	.short	(.L_27 - .L_26)
.L_26:
        /*002c*/ 	.word	0x00000000
        /*0030*/ 	.short	0x0003
        /*0032*/ 	.short	0x0018
        /*0034*/ 	.byte	0x00, 0xf0, 0x11, 0x00


	//----- nvinfo : EIATTR_KPARAM_INFO
	.align		4
.L_27:
        /*0038*/ 	.byte	0x04, 0x17
        /*003a*/ 	.short	(.L_29 - .L_28)
.L_28:
        /*003c*/ 	.word	0x00000000
        /*0040*/ 	.short	0x0002
        /*0042*/ 	.short	0x0010
        /*0044*/ 	.byte	0x00, 0xf5, 0x21, 0x00


	//----- nvinfo : EIATTR_KPARAM_INFO
	.align		4
.L_29:
        /*0048*/ 	.byte	0x04, 0x17
        /*004a*/ 	.short	(.L_31 - .L_30)
.L_30:
        /*004c*/ 	.word	0x00000000
        /*0050*/ 	.short	0x0001
        /*0052*/ 	.short	0x0008
        /*0054*/ 	.byte	0x00, 0xf5, 0x21, 0x00


	//----- nvinfo : EIATTR_KPARAM_INFO
	.align		4
.L_31:
        /*0058*/ 	.byte	0x04, 0x17
        /*005a*/ 	.short	(.L_33 - .L_32)
.L_32:
        /*005c*/ 	.word	0x00000000
        /*0060*/ 	.short	0x0000
        /*0062*/ 	.short	0x0000
        /*0064*/ 	.byte	0x00, 0xf5, 0x21, 0x00


	//----- nvinfo : EIATTR_SPARSE_MMA_MASK
	.align		4
.L_33:
        /*0068*/ 	.byte	0x03, 0x50
        /*006a*/ 	.short	0x0000


	//----- nvinfo : EIATTR_MAXREG_COUNT
	.align		4
        /*006c*/ 	.byte	0x03, 0x1b
        /*006e*/ 	.short	0x00ff


	//----- nvinfo : EIATTR_MERCURY_ISA_VERSION
	.align		4
        /*0070*/ 	.byte	0x03, 0x5f
        /*0072*/ 	.short	0x0101


	//----- nvinfo : EIATTR_VRC_CTA_INIT_COUNT
	.align		4
        /*0074*/ 	.byte	0x02, 0x4a
	.zero		1
	.zero		1


	//----- nvinfo : EIATTR_EXIT_INSTR_OFFSETS
	.align		4
        /*0078*/ 	.byte	0x04, 0x1c
        /*007a*/ 	.short	(.L_35 - .L_34)


	//   ....[0]....
.L_34:
        /*007c*/ 	.word	0x00000070


	//   ....[1]....
        /*0080*/ 	.word	0x00001640


	//----- nvinfo : EIATTR_CRS_STACK_SIZE
	.align		4
.L_35:
        /*0084*/ 	.byte	0x04, 0x1e
        /*0086*/ 	.short	(.L_37 - .L_36)
.L_36:
        /*0088*/ 	.word	0x00000000


	//----- nvinfo : EIATTR_CBANK_PARAM_SIZE
	.align		4
.L_37:
        /*008c*/ 	.byte	0x03, 0x19
        /*008e*/ 	.short	0x0024


	//----- nvinfo : EIATTR_PARAM_CBANK
	.align		4
        /*0090*/ 	.byte	0x04, 0x0a
        /*0092*/ 	.short	(.L_39 - .L_38)
	.align		4
.L_38:
        /*0094*/ 	.word	index@(.nv.constant0.initialize_positions_kernel)
        /*0098*/ 	.short	0x0380
        /*009a*/ 	.short	0x0024


	//----- nvinfo : EIATTR_SW_WAR
	.align		4
.L_39:
        /*009c*/ 	.byte	0x04, 0x36
        /*009e*/ 	.short	(.L_41 - .L_40)
.L_40:
        /*00a0*/ 	.word	0x00000008
.L_41:


//--------------------- .nv.callgraph             --------------------------
	.section	.nv.callgraph,"",@"SHT_CUDA_CALLGRAPH"
	.align	4
	.sectionentsize	8
	.align		4
        /*0000*/ 	.word	0x00000000
	.align		4
        /*0004*/ 	.word	0xffffffff
	.align		4
        /*0008*/ 	.word	0x00000000
	.align		4
        /*000c*/ 	.word	0xfffffffe
	.align		4
        /*0010*/ 	.word	0x00000000
	.align		4
        /*0014*/ 	.word	0xfffffffd
	.align		4
        /*0018*/ 	.word	0x00000000
	.align		4
        /*001c*/ 	.word	0xfffffffc


//--------------------- .nv.constant4             --------------------------
	.section	.nv.constant4,"a",@progbits
	.align	8
	.align		8
.nv.constant4:
        /*0000*/ 	.dword	precalc_xorwow_matrix
	.align		8
        /*0008*/ 	.dword	precalc_xorwow_offset_matrix
	.align		8
        /*0010*/ 	.dword	mrg32k3aM1
	.align		8
        /*0018*/ 	.dword	mrg32k3aM2
	.align		8
        /*0020*/ 	.dword	mrg32k3aM1SubSeq
	.align		8
        /*0028*/ 	.dword	mrg32k3aM2SubSeq
	.align		8
        /*0030*/ 	.dword	mrg32k3aM1Seq
	.align		8
        /*0038*/ 	.dword	mrg32k3aM2Seq
	.align		8
        /*0040*/ 	.dword	__cudart_i2opi_f


//--------------------- .nv.constant3             --------------------------
	.section	.nv.constant3,"a",@progbits
	.align	8
.nv.constant3:
	.type		__cr_lgamma_table,@object
	.size		__cr_lgamma_table,(.L_8 - __cr_lgamma_table)
__cr_lgamma_table:
        /*0000*/ 	.byte	0x00, 0x00, 0x00, 0x00, 0x00, 0x00, 0x00, 0x00, 0x00, 0x00, 0x00, 0x00, 0x00, 0x00, 0x00, 0x00
        /*0010*/ 	.byte	0xef, 0x39, 0xfa, 0xfe, 0x42, 0x2e, 0xe6, 0x3f, 0x02, 0x20, 0x2a, 0xfa, 0x0b, 0xab, 0xfc, 0x3f
        /*0020*/ 	.byte	0xf9, 0x2c, 0x92, 0x7c, 0xa7, 0x6c, 0x09, 0x40, 0xc9, 0x79, 0x44, 0x3c, 0x64, 0x26, 0x13, 0x40
        /*0030*/ 	.byte	0xca, 0x01, 0xcf, 0x3a, 0x27, 0x51, 0x1a, 0x40, 0x30, 0xcc, 0x2d, 0xf3, 0xe1, 0x0c, 0x21, 0x40
        /*0040*/ 	.byte	0x0d, 0xb7, 0xfc, 0x82, 0x8e, 0x35, 0x25, 0x40
.L_8:


//--------------------- .text.initialize_positions_kernel --------------------------
	.section	.text.initialize_positions_kernel,"ax",@progbits
	.align	128
        .global         initialize_positions_kernel
        .type           initialize_positions_kernel,@function
        .size           initialize_positions_kernel,(.L_x_30 - initialize_positions_kernel)
        .other          initialize_positions_kernel,@"STO_CUDA_ENTRY STV_DEFAULT"
initialize_positions_kernel:
.text.initialize_positions_kernel:
[----:B------:R-:W-:Y:S01]  /*0000*/  LDC R1, c[0x0][0x37c] ;  /* 0x0000df00ff017b82 */ /* 0x000fe20000000800 */
[----:B------:R-:W0:Y:S07]  /*0010*/  S2R R3, SR_TID.X ;  /* 0x0000000000037919 */ /* 0x000e2e0000002100 */
[----:B------:R-:W0:Y:S01]  /*0020*/  S2UR UR4, SR_CTAID.X ;  /* 0x00000000000479c3 */ /* 0x000e220000002500 */
[----:B------:R-:W1:Y:S07]  /*0030*/  LDCU UR5, c[0x0][0x398] ;  /* 0x00007300ff0577ac */ /* 0x000e6e0008000800 */
[----:B------:R-:W0:Y:S02]  /*0040*/  LDC R0, c[0x0][0x360] ;  /* 0x0000d800ff007b82 */ /* 0x000e240000000800 */
[----:B0-----:R-:W-:-:S05]  /*0050*/  IMAD R0, R0, UR4, R3 ;  /* 0x0000000400007c24 */ /* 0x001fca000f8e0203 */
[----:B-1----:R-:W-:-:S13]  /*0060*/  ISETP.GE.AND P0, PT, R0, UR5, PT ;  /* 0x0000000500007c0c */ /* 0x002fda000bf06270 */
[----:B------:R-:W-:Y:S05]  /*0070*/  @P0 EXIT ;  /* 0x000000000000094d */ /* 0x000fea0003800000 */
[----:B------:R-:W0:Y:S01]  /*0080*/  LDC R7, c[0x0][0x3a0] ;  /* 0x0000e800ff077b82 */ /* 0x000e220000000800 */
[----:B------:R-:W-:Y:S01]  /*0090*/  I2FP.F32.S32 R5, UR5 ;  /* 0x0000000500057c45 */ /* 0x000fe20008201400 */
[----:B------:R-:W-:Y:S01]  /*00a0*/  BSSY.RECONVERGENT B0, `(.L_x_0) ;  /* 0x0000013000007945 */ /* 0x000fe20003800200 */
[----:B------:R-:W-:Y:S02]  /*00b0*/  I2FP.F32.S32 R4, R0 ;  /* 0x0000000000047245 */ /* 0x000fe40000201400 */
[----:B------:R-:W1:Y:S08]  /*00c0*/  MUFU.RCP R6, R5 ;  /* 0x0000000500067308 */ /* 0x000e700000001000 */
[----:B------:R-:W2:Y:S01]  /*00d0*/  FCHK P0, R4, R5 ;  /* 0x0000000504007302 */ /* 0x000ea20000000000 */
[----:B-1----:R-:W-:Y:S01]  /*00e0*/  FFMA R3, -R5, R6, 1 ;  /* 0x3f80000005037423 */ /* 0x002fe20000000106 */
[----:B0-----:R-:W-:-:S03]  /*00f0*/  IMAD R2, R0, 0x539, R7 ;  /* 0x0000053900027824 */ /* 0x001fc600078e0207 */
[----:B------:R-:W-:Y:S02]  /*0100*/  FFMA R3, R6, R3, R6 ;  /* 0x0000000306037223 */ /* 0x000fe40000000006 */
[----:B------:R-:W-:Y:S02]  /*0110*/  LOP3.LUT R2, R2, 0xaad26b49, RZ, 0x3c, !PT ;  /* 0xaad26b4902027812 */ /* 0x000fe400078e3cff */
[----:B------:R-:W-:-:S04]  /*0120*/  FFMA R6, R4, R3, RZ ;  /* 0x0000000304067223 */ /* 0x000fc800000000ff */
[----:B------:R-:W-:Y:S01]  /*0130*/  FFMA R7, -R5, R6, R4 ;  /* 0x0000000605077223 */ /* 0x000fe20000000104 */
[----:B------:R-:W-:-:S03]  /*0140*/  IMAD R2, R2, 0x4182bed5, RZ ;  /* 0x4182bed502027824 */ /* 0x000fc600078e02ff */
[----:B------:R-:W-:Y:S01]  /*0150*/  FFMA R8, R3, R7, R6 ;  /* 0x0000000703087223 */ /* 0x000fe20000000006 */
[----:B------:R-:W-:Y:S01]  /*0160*/  FMUL R3, R4, 2.3999631404876708984 ;  /* 0x401998ff04037820 */ /* 0x000fe20000400000 */
[C---:B------:R-:W-:Y:S02]  /*0170*/  VIADD R7, R2.reuse, 0x75bcd15 ;  /* 0x075bcd1502077836 */ /* 0x040fe40000000000 */
[----:B------:R-:W-:Y:S01]  /*0180*/  VIADD R6, R2, 0x583f19 ;  /* 0x00583f1902067836 */ /* 0x000fe20000000000 */
[----:B--2---:R-:W-:Y:S06]  /*0190*/  @!P0 BRA `(.L_x_1) ;  /* 0x00000000000c8947 */ /* 0x004fec0003800000 */
[----:B------:R-:W-:-:S07]  /*01a0*/  MOV R8, 0x1c0 ;  /* 0x000001c000087802 */ /* 0x000fce0000000f00 */
[----:B------:R-:W-:Y:S05]  /*01b0*/  CALL.REL.NOINC `($__internal_1_$__cuda_sm3x_div_rn_noftz_f32_slowpath) ;  /* 0x0000001400807944 */ /* 0x000fea0003c00000 */
[----:B------:R-:W-:-:S07]  /*01c0*/  IMAD.MOV.U32 R8, RZ, RZ, R4 ;  /* 0x000000ffff087224 */ /* 0x000fce00078e0004 */
.L_x_1:
[----:B------:R-:W-:Y:S05]  /*01d0*/  BSYNC.RECONVERGENT B0 ;  /* 0x0000000000007941 */ /* 0x000fea0003800200 */
.L_x_0:
[----:B------:R-:W-:Y:S01]  /*01e0*/  FADD R20, R8, R8 ;  /* 0x0000000808147221 */ /* 0x000fe20000000000 */
[----:B------:R-:W-:Y:S03]  /*01f0*/  BSSY.RECONVERGENT B0, `(.L_x_2) ;  /* 0x0000011000007945 */ /* 0x000fe60003800200 */
[----:B------:R-:W-:-:S04]  /*0200*/  FADD R20, -R20, 1 ;  /* 0x3f80000014147421 */ /* 0x000fc80000000100 */
[----:B------:R-:W-:-:S04]  /*0210*/  FFMA R5, -R20, R20, 1 ;  /* 0x3f80000014057423 */ /* 0x000fc80000000114 */
[----:B------:R-:W-:Y:S01]  /*0220*/  VIADD R4, R5, 0xf3000000 ;  /* 0xf300000005047836 */ /* 0x000fe20000000000 */
[----:B------:R0:W1:Y:S04]  /*0230*/  MUFU.RSQ R8, R5 ;  /* 0x0000000500087308 */ /* 0x0000680000001400 */
[----:B------:R-:W-:-:S13]  /*0240*/  ISETP.GT.U32.AND P0, PT, R4, 0x727fffff, PT ;  /* 0x727fffff0400780c */ /* 0x000fda0003f04070 */
[----:B01----:R-:W-:Y:S05]  /*0250*/  @!P0 BRA `(.L_x_3) ;  /* 0x0000000000188947 */ /* 0x003fea0003800000 */
[----:B------:R-:W-:Y:S01]  /*0260*/  BSSY.RECONVERGENT B1, `(.L_x_4) ;  /* 0x0000003000017945 */ /* 0x000fe20003800200 */
[----:B------:R-:W-:-:S07]  /*0270*/  MOV R12, 0x290 ;  /* 0x00000290000c7802 */ /* 0x000fce0000000f00 */
[----:B------:R-:W-:Y:S05]  /*0280*/  CALL.REL.NOINC `($__internal_0_$__cuda_sm20_sqrt_rn_f32_slowpath) ;  /* 0x0000001000f07944 */ /* 0x000fea0003c00000 */
[----:B------:R-:W-:Y:S05]  /*0290*/  BSYNC.RECONVERGENT B1 ;  /* 0x0000000000017941 */ /* 0x000fea0003800200 */
.L_x_4:
[----:B------:R-:W-:Y:S01]  /*02a0*/  IMAD.MOV.U32 R4, RZ, RZ, R8 ;  /* 0x000000ffff047224 */ /* 0x000fe200078e0008 */
[----:B------:R-:W-:Y:S06]  /*02b0*/  BRA `(.L_x_5) ;  /* 0x0000000000107947 */ /* 0x000fec0003800000 */
.L_x_3:
[----:B------:R-:W-:Y:S01]  /*02c0*/  FMUL.FTZ R4, R5, R8 ;  /* 0x0000000805047220 */ /* 0x000fe20000410000 */
[----:B------:R-:W-:-:S03]  /*02d0*/  FMUL.FTZ R8, R8, 0.5 ;  /* 0x3f00000008087820 */ /* 0x000fc60000410000 */
[----:B------:R-:W-:-:S04]  /*02e0*/  FFMA R5, -R4, R4, R5 ;  /* 0x0000000404057223 */ /* 0x000fc80000000105 */
[----:B------:R-:W-:-:S07]  /*02f0*/  FFMA R4, R5, R8, R4 ;  /* 0x0000000805047223 */ /* 0x000fce0000000004 */
.L_x_5:
[----:B------:R-:W-:Y:S05]  /*0300*/  BSYNC.RECONVERGENT B0 ;  /* 0x0000000000007941 */ /* 0x000fea0003800200 */
.L_x_2:
[C---:B------:R-:W-:Y:S01]  /*0310*/  FMUL R21, R3.reuse, 0.63661974668502807617 ;  /* 0x3f22f98303157820 */ /* 0x040fe20000400000 */
[----:B------:R-:W-:Y:S01]  /*0320*/  SHF.R.U32.HI R8, RZ, 0x2, R7 ;  /* 0x00000002ff087819 */ /* 0x000fe20000011607 */
[----:B------:R-:W-:Y:S01]  /*0330*/  IMAD.MOV.U32 R11, RZ, RZ, 0x3ecccccd ;  /* 0x3ecccccdff0b7424 */ /* 0x000fe200078e00ff */
[----:B------:R-:W-:Y:S01]  /*0340*/  SHF.L.U32 R5, R6, 0x4, RZ ;  /* 0x0000000406057819 */ /* 0x000fe200000006ff */
[----:B------:R-:W0:Y:S01]  /*0350*/  LDCU.64 UR6, c[0x0][0x358] ;  /* 0x00006b00ff0677ac */ /* 0x000e220008000a00 */
[----:B------:R-:W-:Y:S01]  /*0360*/  LOP3.LUT R8, R8, R7, RZ, 0x3c, !PT ;  /* 0x0000000708087212 */ /* 0x000fe200078e3cff */
[----:B------:R-:W1:Y:S01]  /*0370*/  F2I.NTZ R21, R21 ;  /* 0x0000001500157305 */ /* 0x000e620000203100 */
[----:B------:R-:W-:Y:S01]  /*0380*/  FSETP.GE.AND P0, PT, |R3|, 105615, PT ;  /* 0x47ce47800300780b */ /* 0x000fe20003f06200 */
[----:B------:R-:W-:Y:S02]  /*0390*/  BSSY.RECONVERGENT B0, `(.L_x_6) ;  /* 0x0000071000007945 */ /* 0x000fe40003800200 */
[----:B------:R-:W-:-:S05]  /*03a0*/  IMAD.SHL.U32 R7, R8, 0x2, RZ ;  /* 0x0000000208077824 */ /* 0x000fca00078e00ff */
[----:B------:R-:W-:Y:S01]  /*03b0*/  LOP3.LUT R5, R6, R5, R7, 0x96, !PT ;  /* 0x0000000506057212 */ /* 0x000fe200078e9607 */
[----:B------:R-:W-:-:S03]  /*03c0*/  IMAD.MOV.U32 R6, RZ, RZ, 0x2f800000 ;  /* 0x2f800000ff067424 */ /* 0x000fc600078e00ff */
[----:B------:R-:W-:Y:S02]  /*03d0*/  LOP3.LUT R5, R5, R8, RZ, 0x3c, !PT ;  /* 0x0000000805057212 */ /* 0x000fe400078e3cff */
[----:B-1----:R-:W-:Y:S02]  /*03e0*/  I2FP.F32.S32 R10, R21 ;  /* 0x00000015000a7245 */ /* 0x002fe40000201400 */
[----:B------:R-:W-:-:S03]  /*03f0*/  IADD3 R7, PT, PT, R2, -0x26039c23, R5 ;  /* 0xd9fc63dd02077810 */ /* 0x000fc60007ffe005 */
[----:B------:R-:W-:Y:S01]  /*0400*/  FFMA R9, R10, -1.5707962512969970703, R3 ;  /* 0xbfc90fda0a097823 */ /* 0x000fe20000000003 */
[----:B------:R-:W-:-:S03]  /*0410*/  I2FP.F32.U32 R7, R7 ;  /* 0x0000000700077245 */ /* 0x000fc60000201000 */
[C---:B------:R-:W-:Y:S02]  /*0420*/  FFMA R9, R10.reuse, -7.5497894158615963534e-08, R9 ;  /* 0xb3a221680a097823 */ /* 0x040fe40000000009 */
[----:B------:R-:W-:Y:S02]  /*0430*/  FFMA R8, R7, R6, 1.1641532182693481445e-10 ;  /* 0x2f00000007087423 */ /* 0x000fe40000000006 */
[----:B------:R-:W-:Y:S01]  /*0440*/  FFMA R7, R10, -5.3903029534742383927e-15, R9 ;  /* 0xa7c234c50a077823 */ /* 0x000fe20000000009 */
[----:B------:R-:W-:Y:S01]  /*0450*/  P2R R9, PR, RZ, 0x1 ;  /* 0x00000001ff097803 */ /* 0x000fe20000000000 */
[----:B------:R-:W-:Y:S01]  /*0460*/  FFMA R8, R8, R11, 0.80000001192092895508 ;  /* 0x3f4ccccd08087423 */ /* 0x000fe2000000000b */
[----:B------:R-:W-:Y:S02]  /*0470*/  IMAD.MOV.U32 R9, RZ, RZ, R21 ;  /* 0x000000ffff097224 */ /* 0x000fe400078e0015 */
[----:B------:R-:W-:Y:S01]  /*0480*/  IMAD.MOV.U32 R23, RZ, RZ, R7 ;  /* 0x000000ffff177224 */ /* 0x000fe200078e0007 */
[----:B0-----:R-:W-:Y:S06]  /*0490*/  @!P0 BRA `(.L_x_7) ;  /* 0x0000000400808947 */ /* 0x001fec0003800000 */
[----:B------:R-:W-:-:S13]  /*04a0*/  FSETP.NEU.AND P0, PT, |R3|, +INF , PT ;  /* 0x7f8000000300780b */ /* 0x000fda0003f0d200 */
[----:B------:R-:W-:Y:S01]  /*04b0*/  @!P0 FMUL R23, RZ, R3 ;  /* 0x00000003ff178220 */ /* 0x000fe20000400000 */
[----:B------:R-:W-:Y:S01]  /*04c0*/  @!P0 MOV R21, RZ ;  /* 0x000000ff00158202 */ /* 0x000fe20000000f00 */
[----:B------:R-:W-:Y:S06]  /*04d0*/  @!P0 BRA `(.L_x_7) ;  /* 0x0000000400708947 */ /* 0x000fec0003800000 */
[----:B------:R-:W-:Y:S01]  /*04e0*/  IMAD.SHL.U32 R10, R3, 0x100, RZ ;  /* 0x00000100030a7824 */ /* 0x000fe200078e00ff */
[----:B------:R-:W0:Y:S01]  /*04f0*/  LDCU.64 UR8, c[0x4][0x40] ;  /* 0x01000800ff0877ac */ /* 0x000e220008000a00 */
[----:B------:R-:W-:Y:S02]  /*0500*/  IMAD.MOV.U32 R21, RZ, RZ, RZ ;  /* 0x000000ffff157224 */ /* 0x000fe400078e00ff */
[----:B------:R-:W-:Y:S01]  /*0510*/  IMAD.MOV.U32 R23, RZ, RZ, RZ ;  /* 0x000000ffff177224 */ /* 0x000fe200078e00ff */
[----:B------:R-:W-:Y:S01]  /*0520*/  LOP3.LUT R22, R10, 0x80000000, RZ, 0xfc, !PT ;  /* 0x800000000a167812 */ /* 0x000fe200078efcff */
[----:B------:R-:W-:Y:S01]  /*0530*/  UMOV UR5, URZ ;  /* 0x000000ff00057c82 */ /* 0x000fe20008000000 */
[----:B------:R-:W-:-:S05]  /*0540*/  UMOV UR4, URZ ;  /* 0x000000ff00047c82 */ /* 0x000fca0008000000 */
.L_x_8:
[----:B0-----:R-:W-:Y:S02]  /*0550*/  IMAD.U32 R15, RZ, RZ, UR9 ;  /* 0x00000009ff0f7e24 */ /* 0x001fe4000f8e00ff */
[----:B------:R-:W-:-:S05]  /*0560*/  IMAD.U32 R14, RZ, RZ, UR8 ;  /* 0x00000008ff0e7e24 */ /* 0x000fca000f8e00ff */
[----:B------:R-:W2:Y:S01]  /*0570*/  LDG.E.CONSTANT R15, desc[UR6][R14.64] ;  /* 0x000000060e0f7981 */ /* 0x000ea2000c1e9900 */
[----:B------:R-:W-:Y:S01]  /*0580*/  UIADD3 UR4, UPT, UPT, UR4, 0x1, URZ ;  /* 0x0000000104047890 */ /* 0x000fe2000fffe0ff */
[C---:B------:R-:W-:Y:S01]  /*0590*/  ISETP.EQ.AND P0, PT, R23.reuse, RZ, PT ;  /* 0x000000ff1700720c */ /* 0x040fe20003f02270 */
[----:B------:R-:W-:Y:S01]  /*05a0*/  UIADD3 UR8, UP1, UPT, UR8, 0x4, URZ ;  /* 0x0000000408087890 */ /* 0x000fe2000ff3e0ff */
[C---:B------:R-:W-:Y:S01]  /*05b0*/  ISETP.EQ.AND P1, PT, R23.reuse, 0x4, PT ;  /* 0x000000041700780c */ /* 0x040fe20003f22270 */
[----:B------:R-:W-:Y:S01]  /*05c0*/  UISETP.NE.AND UP0, UPT, UR4, 0x6, UPT ;  /* 0x000000060400788c */ /* 0x000fe2000bf05270 */
[C---:B------:R-:W-:Y:S01]  /*05d0*/  ISETP.EQ.AND P3, PT, R23.reuse, 0xc, PT ;  /* 0x0000000c1700780c */ /* 0x040fe20003f62270 */
[----:B------:R-:W-:Y:S01]  /*05e0*/  UIADD3.X UR9, UPT, UPT, URZ, UR9, URZ, UP1, !UPT ;  /* 0x00000009ff097290 */ /* 0x000fe20008ffe4ff */
[C---:B------:R-:W-:Y:S02]  /*05f0*/  ISETP.EQ.AND P4, PT, R23.reuse, 0x10, PT ;  /* 0x000000101700780c */ /* 0x040fe40003f82270 */
[----:B------:R-:W-:Y:S01]  /*0600*/  ISETP.EQ.AND P5, PT, R23, 0x14, PT ;  /* 0x000000141700780c */ /* 0x000fe20003fa2270 */
[----:B--2---:R-:W-:-:S03]  /*0610*/  IMAD.WIDE.U32 R16, R15, R22, RZ ;  /* 0x000000160f107225 */ /* 0x004fc600078e00ff */
[----:B------:R-:W-:-:S04]  /*0620*/  IADD3 R16, P2, PT, R16, R21, RZ ;  /* 0x0000001510107210 */ /* 0x000fc80007f5e0ff */
[----:B------:R-:W-:Y:S01]  /*0630*/  IADD3.X R21, PT, PT, R17, UR5, RZ, P2, !PT ;  /* 0x0000000511157c10 */ /* 0x000fe200097fe4ff */
[--C-:B------:R-:W-:Y:S01]  /*0640*/  @P1 IMAD.MOV.U32 R12, RZ, RZ, R16.reuse ;  /* 0x000000ffff0c1224 */ /* 0x100fe200078e0010 */
[C---:B------:R-:W-:Y:S01]  /*0650*/  ISETP.EQ.AND P2, PT, R23.reuse, 0x8, PT ;  /* 0x000000081700780c */ /* 0x040fe20003f42270 */
[--C-:B------:R-:W-:Y:S01]  /*0660*/  @P3 IMAD.MOV.U32 R18, RZ, RZ, R16.reuse ;  /* 0x000000ffff123224 */ /* 0x100fe200078e0010 */
[----:B------:R-:W-:Y:S01]  /*0670*/  @P0 MOV R11, R16 ;  /* 0x00000010000b0202 */ /* 0x000fe20000000f00 */
[--C-:B------:R-:W-:Y:S01]  /*0680*/  @P4 IMAD.MOV.U32 R19, RZ, RZ, R16.reuse ;  /* 0x000000ffff134224 */ /* 0x100fe200078e0010 */
[----:B------:R-:W-:Y:S01]  /*0690*/  IADD3 R23, PT, PT, R23, 0x4, RZ ;  /* 0x0000000417177810 */ /* 0x000fe20007ffe0ff */
[----:B------:R-:W-:-:S08]  /*06a0*/  @P5 IMAD.MOV.U32 R10, RZ, RZ, R16 ;  /* 0x000000ffff0a5224 */ /* 0x000fd000078e0010 */
[----:B------:R-:W-:Y:S01]  /*06b0*/  @P2 IMAD.MOV.U32 R13, RZ, RZ, R16 ;  /* 0x000000ffff0d2224 */ /* 0x000fe200078e0010 */
[----:B------:R-:W-:Y:S06]  /*06c0*/  BRA.U UP0, `(.L_x_8) ;  /* 0xfffffffd00a07547 */ /* 0x000fec000b83ffff */
[----:B------:R-:W-:Y:S01]  /*06d0*/  SHF.R.U32.HI R14, RZ, 0x17, R3 ;  /* 0x00000017ff0e7819 */ /* 0x000fe20000011603 */
[----:B------:R-:W-:Y:S03]  /*06e0*/  BSSY.RECONVERGENT B1, `(.L_x_9) ;  /* 0x0000029000017945 */ /* 0x000fe60003800200 */
[C---:B------:R-:W-:Y:S02]  /*06f0*/  LOP3.LUT R15, R14.reuse, 0xe0, RZ, 0xc0, !PT ;  /* 0x000000e00e0f7812 */ /* 0x040fe400078ec0ff */
[----:B------:R-:W-:-:S03]  /*0700*/  LOP3.LUT P6, RZ, R14, 0x1f, RZ, 0xc0, !PT ;  /* 0x0000001f0eff7812 */ /* 0x000fc600078cc0ff */
[----:B------:R-:W-:-:S05]  /*0710*/  VIADD R15, R15, 0xffffff80 ;  /* 0xffffff800f0f7836 */ /* 0x000fca0000000000 */
[----:B------:R-:W-:-:S05]  /*0720*/  SHF.R.U32.HI R15, RZ, 0x5, R15 ;  /* 0x00000005ff0f7819 */ /* 0x000fca000001160f */
[----:B------:R-:W-:-:S05]  /*0730*/  IMAD.U32 R23, R15, -0x4, RZ ;  /* 0xfffffffc0f177824 */ /* 0x000fca00078e00ff */
[C---:B------:R-:W-:Y:S02]  /*0740*/  ISETP.EQ.AND P3, PT, R23.reuse, -0x18, PT ;  /* 0xffffffe81700780c */ /* 0x040fe40003f62270 */
[C---:B------:R-:W-:Y:S02]  /*0750*/  ISETP.EQ.AND P4, PT, R23.reuse, -0x14, PT ;  /* 0xffffffec1700780c */ /* 0x040fe40003f82270 */
[C---:B------:R-:W-:Y:S02]  /*0760*/  ISETP.EQ.AND P0, PT, R23.reuse, -0x10, PT ;  /* 0xfffffff01700780c */ /* 0x040fe40003f02270 */
[C---:B------:R-:W-:Y:S02]  /*0770*/  ISETP.EQ.AND P1, PT, R23.reuse, -0xc, PT ;  /* 0xfffffff41700780c */ /* 0x040fe40003f22270 */
[C---:B------:R-:W-:Y:S02]  /*0780*/  ISETP.EQ.AND P2, PT, R23.reuse, -0x8, PT ;  /* 0xfffffff81700780c */ /* 0x040fe40003f42270 */
[----:B------:R-:W-:-:S03]  /*0790*/  ISETP.EQ.AND P5, PT, R23, 0x4, PT ;  /* 0x000000041700780c */ /* 0x000fc60003fa2270 */
[--C-:B------:R-:W-:Y:S01]  /*07a0*/  @P3 IMAD.MOV.U32 R22, RZ, RZ, R11.reuse ;  /* 0x000000ffff163224 */ /* 0x100fe200078e000b */
[C---:B------:R-:W-:Y:S01]  /*07b0*/  ISETP.EQ.AND P3, PT, R23.reuse, -0x4, PT ;  /* 0xfffffffc1700780c */ /* 0x040fe20003f62270 */
[----:B------:R-:W-:Y:S02]  /*07c0*/  @P4 IMAD.MOV.U32 R15, RZ, RZ, R11 ;  /* 0x000000ffff0f4224 */ /* 0x000fe400078e000b */
[----:B------:R-:W-:Y:S01]  /*07d0*/  @P4 IMAD.MOV.U32 R22, RZ, RZ, R12 ;  /* 0x000000ffff164224 */ /* 0x000fe200078e000c */
[----:B------:R-:W-:Y:S01]  /*07e0*/  ISETP.EQ.AND P4, PT, R23, RZ, PT ;  /* 0x000000ff1700720c */ /* 0x000fe20003f82270 */
[--C-:B------:R-:W-:Y:S01]  /*07f0*/  @P0 IMAD.MOV.U32 R22, RZ, RZ, R13.reuse ;  /* 0x000000ffff160224 */ /* 0x100fe200078e000d */
[----:B------:R-:W-:Y:S01]  /*0800*/  @P0 MOV R15, R12 ;  /* 0x0000000c000f0202 */ /* 0x000fe20000000f00 */
[----:B------:R-:W-:Y:S02]  /*0810*/  @P1 IMAD.MOV.U32 R15, RZ, RZ, R13 ;  /* 0x000000ffff0f1224 */ /* 0x000fe400078e000d */
[----:B------:R-:W-:-:S02]  /*0820*/  @P2 IMAD.MOV.U32 R15, RZ, RZ, R18 ;  /* 0x000000ffff0f2224 */ /* 0x000fc400078e0012 */
[----:B------:R-:W-:Y:S02]  /*0830*/  @P1 IMAD.MOV.U32 R22, RZ, RZ, R18 ;  /* 0x000000ffff161224 */ /* 0x000fe400078e0012 */
[----:B------:R-:W-:Y:S01]  /*0840*/  @P3 MOV R15, R19 ;  /* 0x00000013000f3202 */ /* 0x000fe20000000f00 */
[----:B------:R-:W-:Y:S02]  /*0850*/  @P2 IMAD.MOV.U32 R22, RZ, RZ, R19 ;  /* 0x000000ffff162224 */ /* 0x000fe400078e0013 */
[--C-:B------:R-:W-:Y:S02]  /*0860*/  @P3 IMAD.MOV.U32 R22, RZ, RZ, R10.reuse ;  /* 0x000000ffff163224 */ /* 0x100fe400078e000a */
[----:B------:R-:W-:Y:S02]  /*0870*/  @P4 IMAD.MOV.U32 R15, RZ, RZ, R10 ;  /* 0x000000ffff0f4224 */ /* 0x000fe400078e000a */
[--C-:B------:R-:W-:Y:S02]  /*0880*/  @P5 IMAD.MOV.U32 R15, RZ, RZ, R21.reuse ;  /* 0x000000ffff0f5224 */ /* 0x100fe400078e0015 */
[----:B------:R-:W-:-:S02]  /*0890*/  @P4 IMAD.MOV.U32 R22, RZ, RZ, R21 ;  /* 0x000000ffff164224 */ /* 0x000fc400078e0015 */
[----:B------:R-:W-:Y:S01]  /*08a0*/  IMAD.MOV.U32 R16, RZ, RZ, R15 ;  /* 0x000000ffff107224 */ /* 0x000fe200078e000f */
[----:B------:R-:W-:Y:S06]  /*08b0*/  @!P6 BRA `(.L_x_10) ;  /* 0x00000000002ce947 */ /* 0x000fec0003800000 */
[----:B------:R-:W-:Y:S01]  /*08c0*/  @P0 MOV R17, R11 ;  /* 0x0000000b00110202 */ /* 0x000fe20000000f00 */
[----:B------:R-:W-:Y:S01]  /*08d0*/  @P1 IMAD.MOV.U32 R17, RZ, RZ, R12 ;  /* 0x000000ffff111224 */ /* 0x000fe200078e000c */
[----:B------:R-:W-:Y:S01]  /*08e0*/  ISETP.EQ.AND P0, PT, R23, 0x8, PT ;  /* 0x000000081700780c */ /* 0x000fe20003f02270 */
[----:B------:R-:W-:Y:S01]  /*08f0*/  @P2 IMAD.MOV.U32 R17, RZ, RZ, R13 ;  /* 0x000000ffff112224 */ /* 0x000fe200078e000d */
[----:B------:R-:W-:Y:S01]  /*0900*/  LOP3.LUT R15, R14, 0x1f, RZ, 0xc0, !PT ;  /* 0x0000001f0e0f7812 */ /* 0x000fe200078ec0ff */
[----:B------:R-:W-:Y:S02]  /*0910*/  @P3 IMAD.MOV.U32 R17, RZ, RZ, R18 ;  /* 0x000000ffff113224 */ /* 0x000fe400078e0012 */
[----:B------:R-:W-:Y:S01]  /*0920*/  @P4 IMAD.MOV.U32 R17, RZ, RZ, R19 ;  /* 0x000000ffff114224 */ /* 0x000fe200078e0013 */
[----:B------:R-:W-:Y:S01]  /*0930*/  SHF.L.W.U32.HI R22, R16, R15, R22 ;  /* 0x0000000f10167219 */ /* 0x000fe20000010e16 */
[----:B------:R-:W-:-:S06]  /*0940*/  @P5 IMAD.MOV.U32 R17, RZ, RZ, R10 ;  /* 0x000000ffff115224 */ /* 0x000fcc00078e000a */
[----:B------:R-:W-:-:S04]  /*0950*/  @P0 MOV R17, R21 ;  /* 0x0000001500110202 */ /* 0x000fc80000000f00 */
[----:B------:R-:W-:-:S07]  /*0960*/  SHF.L.W.U32.HI R16, R17, R15, R16 ;  /* 0x0000000f11107219 */ /* 0x000fce0000010e10 */
.L_x_10:
[----:B------:R-:W-:Y:S05]  /*0970*/  BSYNC.RECONVERGENT B1 ;  /* 0x0000000000017941 */ /* 0x000fea0003800200 */
.L_x_9:
[C---:B------:R-:W-:Y:S01]  /*0980*/  SHF.L.W.U32.HI R24, R16.reuse, 0x2, R22 ;  /* 0x0000000210187819 */ /* 0x040fe20000010e16 */
[----:B------:R-:W-:Y:S01]  /*0990*/  IMAD.SHL.U32 R14, R16, 0x4, RZ ;  /* 0x00000004100e7824 */ /* 0x000fe200078e00ff */
[----:B------:R-:W-:Y:S01]  /*09a0*/  UMOV UR4, 0x54442d19 ;  /* 0x54442d1900047882 */ /* 0x000fe20000000000 */
[----:B------:R-:W-:Y:S01]  /*09b0*/  UMOV UR5, 0x3bf921fb ;  /* 0x3bf921fb00057882 */ /* 0x000fe20000000000 */
[----:B------:R-:W-:Y:S02]  /*09c0*/  SHF.R.S32.HI R15, RZ, 0x1f, R24 ;  /* 0x0000001fff0f7819 */ /* 0x000fe40000011418 */
[----:B------:R-:W-:Y:S02]  /*09d0*/  ISETP.GE.AND P0, PT, R3, RZ, PT ;  /* 0x000000ff0300720c */ /* 0x000fe40003f06270 */
[C---:B------:R-:W-:Y:S02]  /*09e0*/  LOP3.LUT R14, R15.reuse, R14, RZ, 0x3c, !PT ;  /* 0x0000000e0f0e7212 */ /* 0x040fe400078e3cff */
[----:B------:R-:W-:-:S02]  /*09f0*/  LOP3.LUT R15, R15, R24, RZ, 0x3c, !PT ;  /* 0x000000180f0f7212 */ /* 0x000fc400078e3cff */
[----:B------:R-:W-:Y:S02]  /*0a00*/  SHF.R.U32.HI R21, RZ, 0x1e, R22 ;  /* 0x0000001eff157819 */ /* 0x000fe40000011616 */
[C---:B------:R-:W-:Y:S02]  /*0a10*/  LOP3.LUT R22, R24.reuse, R3, RZ, 0x3c, !PT ;  /* 0x0000000318167212 */ /* 0x040fe400078e3cff */
[----:B------:R-:W0:Y:S01]  /*0a20*/  I2F.F64.S64 R14, R14 ;  /* 0x0000000e000e7312 */ /* 0x000e220000301c00 */
[----:B------:R-:W-:Y:S02]  /*0a30*/  LEA.HI R21, R24, R21, RZ, 0x1 ;  /* 0x0000001518157211 */ /* 0x000fe400078f08ff */
[----:B------:R-:W-:-:S03]  /*0a40*/  ISETP.GE.AND P1, PT, R22, RZ, PT ;  /* 0x000000ff1600720c */ /* 0x000fc60003f26270 */
[----:B------:R-:W-:-:S04]  /*0a50*/  IMAD.MOV R22, RZ, RZ, -R21 ;  /* 0x000000ffff167224 */ /* 0x000fc800078e0a15 */
[----:B------:R-:W-:Y:S01]  /*0a60*/  @!P0 IMAD.MOV.U32 R21, RZ, RZ, R22 ;  /* 0x000000ffff158224 */ /* 0x000fe200078e0016 */
[----:B0-----:R-:W-:-:S10]  /*0a70*/  DMUL R16, R14, UR4 ;  /* 0x000000040e107c28 */ /* 0x001fd40008000000 */
[----:B------:R-:W0:Y:S02]  /*0a80*/  F2F.F32.F64 R16, R16 ;  /* 0x0000001000107310 */ /* 0x000e240000301000 */
[----:B0-----:R-:W-:-:S07]  /*0a90*/  FSEL R23, -R16, R16, !P1 ;  /* 0x0000001010177208 */ /* 0x001fce0004800100 */
.L_x_7:
[----:B------:R-:W-:Y:S05]  /*0aa0*/  BSYNC.RECONVERGENT B0 ;  /* 0x0000000000007941 */ /* 0x000fea0003800200 */
.L_x_6:
[----:B------:R-:W-:Y:S02]  /*0ab0*/  IMAD.MOV.U32 R15, RZ, RZ, 0x37cbac00 ;  /* 0x37cbac00ff0f7424 */ /* 0x000fe400078e00ff */
[----:B------:R-:W-:Y:S01]  /*0ac0*/  FMUL R22, R23, R23 ;  /* 0x0000001717167220 */ /* 0x000fe20000400000 */
[C---:B------:R-:W-:Y:S01]  /*0ad0*/  LOP3.LUT R16, R21.reuse, 0x1, RZ, 0xc0, !PT ;  /* 0x0000000115107812 */ /* 0x040fe200078ec0ff */
[----:B------:R-:W-:Y:S01]  /*0ae0*/  IMAD.MOV.U32 R17, RZ, RZ, 0x3c0885e4 ;  /* 0x3c0885e4ff117424 */ /* 0x000fe200078e00ff */
[----:B------:R-:W0:Y:S01]  /*0af0*/  LDCU UR10, c[0x0][0x39c] ;  /* 0x00007380ff0a77ac */ /* 0x000e220008000800 */
[----:B------:R-:W-:Y:S01]  /*0b00*/  FFMA R14, R22, R15, -0.0013887860113754868507 ;  /* 0xbab607ed160e7423 */ /* 0x000fe2000000000f */
[----:B------:R-:W-:Y:S01]  /*0b10*/  ISETP.NE.U32.AND P0, PT, R16, 0x1, PT ;  /* 0x000000011000780c */ /* 0x000fe20003f05070 */
[----:B------:R-:W-:Y:S01]  /*0b20*/  IMAD.MOV.U32 R27, RZ, RZ, 0x3e2aaaa8 ;  /* 0x3e2aaaa8ff1b7424 */ /* 0x000fe200078e00ff */
[----:B------:R-:W-:Y:S01]  /*0b30*/  IADD3 R16, PT, PT, R21, 0x1, RZ ;  /* 0x0000000115107810 */ /* 0x000fe20007ffe0ff */
[----:B------:R-:W-:Y:S01]  /*0b40*/  BSSY.RECONVERGENT B0, `(.L_x_11) ;  /* 0x0000078000007945 */ /* 0x000fe20003800200 */
[----:B------:R-:W-:-:S02]  /*0b50*/  FSEL R15, R14, -0.00019574658654164522886, P0 ;  /* 0xb94d41530e0f7808 */ /* 0x000fc40000000000 */
[----:B------:R-:W-:Y:S02]  /*0b60*/  FSEL R17, R17, 0.041666727513074874878, !P0 ;  /* 0x3d2aaabb11117808 */ /* 0x000fe40004000000 */
[----:B------:R-:W-:Y:S02]  /*0b70*/  FSEL R27, -R27, -0.4999999701976776123, !P0 ;  /* 0xbeffffff1b1b7808 */ /* 0x000fe40004000100 */
[----:B------:R-:W-:Y:S01]  /*0b80*/  LOP3.LUT P1, RZ, R16, 0x2, RZ, 0xc0, !PT ;  /* 0x0000000210ff7812 */ /* 0x000fe2000782c0ff */
[C---:B------:R-:W-:Y:S01]  /*0b90*/  FFMA R25, R22.reuse, R15, R17 ;  /* 0x0000000f16197223 */ /* 0x040fe20000000011 */
[----:B------:R-:W-:Y:S01]  /*0ba0*/  FSEL R21, R23, 1, !P0 ;  /* 0x3f80000017157808 */ /* 0x000fe20004000000 */
[----:B------:R-:W1:Y:S01]  /*0bb0*/  LDC.64 R14, c[0x0][0x380] ;  /* 0x0000e000ff0e7b82 */ /* 0x000e620000000a00 */
[----:B------:R-:W-:Y:S01]  /*0bc0*/  FSETP.GE.AND P2, PT, |R3|, 105615, PT ;  /* 0x47ce47800300780b */ /* 0x000fe20003f46200 */
[----:B------:R-:W-:Y:S01]  /*0bd0*/  FFMA R25, R22, R25, R27 ;  /* 0x0000001916197223 */ /* 0x000fe2000000001b */
[----:B0-----:R-:W-:Y:S01]  /*0be0*/  FMUL R23, R20, UR10 ;  /* 0x0000000a14177c20 */ /* 0x001fe20008400000 */
[----:B------:R-:W-:-:S03]  /*0bf0*/  FFMA R22, R22, R21, RZ ;  /* 0x0000001516167223 */ /* 0x000fc600000000ff */
[----:B------:R-:W-:Y:S01]  /*0c00*/  FMUL R23, R8, R23 ;  /* 0x0000001708177220 */ /* 0x000fe20000400000 */
[----:B------:R-:W0:Y:S01]  /*0c10*/  LDC.64 R16, c[0x0][0x388] ;  /* 0x0000e200ff107b82 */ /* 0x000e220000000a00 */
[----:B------:R-:W-:-:S04]  /*0c20*/  FFMA R21, R22, R25, R21 ;  /* 0x0000001916157223 */ /* 0x000fc80000000015 */
[----:B------:R-:W-:-:S04]  /*0c30*/  @P1 FADD R21, RZ, -R21 ;  /* 0x80000015ff151221 */ /* 0x000fc80000000000 */
[----:B------:R-:W-:-:S04]  /*0c40*/  FMUL R21, R21, R4 ;  /* 0x0000000415157220 */ /* 0x000fc80000400000 */
[----:B------:R-:W-:Y:S01]  /*0c50*/  FMUL R21, R21, UR10 ;  /* 0x0000000a15157c20 */ /* 0x000fe20008400000 */
[----:B-1----:R-:W-:-:S04]  /*0c60*/  IMAD.WIDE R14, R0, 0x4, R14 ;  /* 0x00000004000e7825 */ /* 0x002fc800078e020e */
[----:B------:R-:W-:-:S05]  /*0c70*/  FMUL R21, R8, R21 ;  /* 0x0000001508157220 */ /* 0x000fca0000400000 */
[----:B------:R1:W-:Y:S01]  /*0c80*/  STG.E desc[UR6][R14.64], R21 ;  /* 0x000000150e007986 */ /* 0x0003e2000c101906 */
[----:B0-----:R-:W-:-:S05]  /*0c90*/  IMAD.WIDE R16, R0, 0x4, R16 ;  /* 0x0000000400107825 */ /* 0x001fca00078e0210 */
[----:B------:R1:W-:Y:S01]  /*0ca0*/  STG.E desc[UR6][R16.64], R23 ;  /* 0x0000001710007986 */ /* 0x0003e2000c101906 */
[----:B------:R-:W-:Y:S05]  /*0cb0*/  @!P2 BRA `(.L_x_12) ;  /* 0x000000040080a947 */ /* 0x000fea0003800000 */
[----:B------:R-:W-:-:S13]  /*0cc0*/  FSETP.NEU.AND P0, PT, |R3|, +INF , PT ;  /* 0x7f8000000300780b */ /* 0x000fda0003f0d200 */
[----:B------:R-:W-:Y:S01]  /*0cd0*/  @!P0 FMUL R7, RZ, R3 ;  /* 0x00000003ff078220 */ /* 0x000fe20000400000 */
[----:B------:R-:W-:Y:S01]  /*0ce0*/  @!P0 IMAD.MOV.U32 R9, RZ, RZ, RZ ;  /* 0x000000ffff098224 */ /* 0x000fe200078e00ff */
        /* <DEDUP_REMOVED lines=8> */
.L_x_13:
[----:B0-----:R-:W-:Y:S01]  /*0d70*/  MOV R20, UR8 ;  /* 0x0000000800147c02 */ /* 0x001fe20008000f00 */
[----:B-1----:R-:W-:-:S05]  /*0d80*/  IMAD.U32 R21, RZ, RZ, UR9 ;  /* 0x00000009ff157e24 */ /* 0x002fca000f8e00ff */
        /* <DEDUP_REMOVED lines=9> */
[----:B------:R-:W-:-:S02]  /*0e20*/  ISETP.EQ.AND P4, PT, R24, 0x10, PT ;  /* 0x000000101800780c */ /* 0x000fc40003f82270 */
[C---:B------:R-:W-:Y:S01]  /*0e30*/  ISETP.EQ.AND P5, PT, R24.reuse, 0x14, PT ;  /* 0x000000141800780c */ /* 0x040fe20003fa2270 */
[----:B------:R-:W-:Y:S02]  /*0e40*/  VIADD R24, R24, 0x4 ;  /* 0x0000000418187836 */ /* 0x000fe40000000000 */
[----:B--2---:R-:W-:-:S03]  /*0e50*/  IMAD.WIDE.U32 R22, R20, R25, RZ ;  /* 0x0000001914167225 */ /* 0x004fc600078e00ff */
[----:B------:R-:W-:-:S04]  /*0e60*/  IADD3 R9, P6, PT, R22, R7, RZ ;  /* 0x0000000716097210 */ /* 0x000fc80007fde0ff */
[----:B------:R-:W-:Y:S01]  /*0e70*/  IADD3.X R7, PT, PT, R23, UR5, RZ, P6, !PT ;  /* 0x0000000517077c10 */ /* 0x000fe2000b7fe4ff */
[--C-:B------:R-:W-:Y:S01]  /*0e80*/  @P0 IMAD.MOV.U32 R11, RZ, RZ, R9.reuse ;  /* 0x000000ffff0b0224 */ /* 0x100fe200078e0009 */
[----:B------:R-:W-:Y:S01]  /*0e90*/  @P4 MOV R19, R9 ;  /* 0x0000000900134202 */ /* 0x000fe20000000f00 */
[--C-:B------:R-:W-:Y:S02]  /*0ea0*/  @P1 IMAD.MOV.U32 R12, RZ, RZ, R9.reuse ;  /* 0x000000ffff0c1224 */ /* 0x100fe400078e0009 */
[--C-:B------:R-:W-:Y:S02]  /*0eb0*/  @P2 IMAD.MOV.U32 R13, RZ, RZ, R9.reuse ;  /* 0x000000ffff0d2224 */ /* 0x100fe400078e0009 */
[--C-:B------:R-:W-:Y:S02]  /*0ec0*/  @P3 IMAD.MOV.U32 R18, RZ, RZ, R9.reuse ;  /* 0x000000ffff123224 */ /* 0x100fe400078e0009 */
        /* <DEDUP_REMOVED lines=14> */
[----:B------:R-:W-:-:S03]  /*0fb0*/  ISETP.EQ.AND P5, PT, R21, RZ, PT ;  /* 0x000000ff1500720c */ /* 0x000fc60003fa2270 */
[----:B------:R-:W-:Y:S01]  /*0fc0*/  @P3 IMAD.MOV.U32 R3, RZ, RZ, R11 ;  /* 0x000000ffff033224 */ /* 0x000fe200078e000b */
[C---:B------:R-:W-:Y:S01]  /*0fd0*/  ISETP.EQ.AND P3, PT, R21.reuse, -0x4, PT ;  /* 0xfffffffc1500780c */ /* 0x040fe20003f62270 */
[--C-:B------:R-:W-:Y:S01]  /*0fe0*/  @P4 IMAD.MOV.U32 R3, RZ, RZ, R12.reuse ;  /* 0x000000ffff034224 */ /* 0x100fe200078e000c */
[----:B------:R-:W-:Y:S01]  /*0ff0*/  @P4 MOV R9, R11 ;  /* 0x0000000b00094202 */ /* 0x000fe20000000f00 */
[----:B------:R-:W-:Y:S01]  /*1000*/  @P2 IMAD.MOV.U32 R9, RZ, RZ, R12 ;  /* 0x000000ffff092224 */ /* 0x000fe200078e000c */
[----:B------:R-:W-:Y:S01]  /*1010*/  ISETP.EQ.AND P4, PT, R21, 0x4, PT ;  /* 0x000000041500780c */ /* 0x000fe20003f82270 */
[--C-:B------:R-:W-:Y:S02]  /*1020*/  @P2 IMAD.MOV.U32 R3, RZ, RZ, R13.reuse ;  /* 0x000000ffff032224 */ /* 0x100fe400078e000d */
[----:B------:R-:W-:Y:S01]  /*1030*/  @P1 IMAD.MOV.U32 R9, RZ, RZ, R13 ;  /* 0x000000ffff091224 */ /* 0x000fe200078e000d */
[----:B------:R-:W-:Y:S01]  /*1040*/  @P0 MOV R9, R18 ;  /* 0x0000001200090202 */ /* 0x000fe20000000f00 */
[----:B------:R-:W-:-:S02]  /*1050*/  @P1 IMAD.MOV.U32 R3, RZ, RZ, R18 ;  /* 0x000000ffff031224 */ /* 0x000fc400078e0012 */
[--C-:B------:R-:W-:Y:S02]  /*1060*/  @P0 IMAD.MOV.U32 R3, RZ, RZ, R19.reuse ;  /* 0x000000ffff030224 */ /* 0x100fe400078e0013 */
[----:B------:R-:W-:Y:S02]  /*1070*/  @P3 IMAD.MOV.U32 R9, RZ, RZ, R19 ;  /* 0x000000ffff093224 */ /* 0x000fe400078e0013 */
[--C-:B------:R-:W-:Y:S02]  /*1080*/  @P3 IMAD.MOV.U32 R3, RZ, RZ, R10.reuse ;  /* 0x000000ffff033224 */ /* 0x100fe400078e000a */
[----:B------:R-:W-:Y:S01]  /*1090*/  @P5 IMAD.MOV.U32 R9, RZ, RZ, R10 ;  /* 0x000000ffff095224 */ /* 0x000fe200078e000a */
[----:B------:R-:W-:Y:S01]  /*10a0*/  @P4 MOV R9, R7 ;  /* 0x0000000700094202 */ /* 0x000fe20000000f00 */
[----:B------:R-:W-:Y:S01]  /*10b0*/  @P5 IMAD.MOV.U32 R3, RZ, RZ, R7 ;  /* 0x000000ffff035224 */ /* 0x000fe200078e0007 */
[----:B------:R-:W-:Y:S06]  /*10c0*/  @!P6 BRA `(.L_x_15) ;  /* 0x000000000028e947 */ /* 0x000fec0003800000 */
[----:B------:R-:W-:Y:S01]  /*10d0*/  @P1 IMAD.MOV.U32 R11, RZ, RZ, R12 ;  /* 0x000000ffff0b1224 */ /* 0x000fe200078e000c */
[----:B------:R-:W-:Y:S01]  /*10e0*/  LOP3.LUT R20, R20, 0x1f, RZ, 0xc0, !PT ;  /* 0x0000001f14147812 */ /* 0x000fe200078ec0ff */
[----:B------:R-:W-:Y:S01]  /*10f0*/  @P0 IMAD.MOV.U32 R11, RZ, RZ, R13 ;  /* 0x000000ffff0b0224 */ /* 0x000fe200078e000d */
[----:B------:R-:W-:Y:S01]  /*1100*/  ISETP.EQ.AND P0, PT, R21, 0x8, PT ;  /* 0x000000081500780c */ /* 0x000fe20003f02270 */
[----:B------:R-:W-:Y:S01]  /*1110*/  @P3 IMAD.MOV.U32 R11, RZ, RZ, R18 ;  /* 0x000000ffff0b3224 */ /* 0x000fe200078e0012 */
[----:B------:R-:W-:Y:S01]  /*1120*/  SHF.L.W.U32.HI R3, R9, R20, R3 ;  /* 0x0000001409037219 */ /* 0x000fe20000010e03 */
[----:B------:R-:W-:Y:S02]  /*1130*/  @P5 IMAD.MOV.U32 R11, RZ, RZ, R19 ;  /* 0x000000ffff0b5224 */ /* 0x000fe400078e0013 */
[----:B------:R-:W-:-:S08]  /*1140*/  @P4 IMAD.MOV.U32 R11, RZ, RZ, R10 ;  /* 0x000000ffff0b4224 */ /* 0x000fd000078e000a */
[----:B------:R-:W-:-:S04]  /*1150*/  @P0 MOV R11, R7 ;  /* 0x00000007000b0202 */ /* 0x000fc80000000f00 */
[----:B------:R-:W-:-:S07]  /*1160*/  SHF.L.W.U32.HI R9, R11, R20, R9 ;  /* 0x000000140b097219 */ /* 0x000fce0000010e09 */
.L_x_15:
[----:B------:R-:W-:Y:S05]  /*1170*/  BSYNC.RECONVERGENT B1 ;  /* 0x0000000000017941 */ /* 0x000fea0003800200 */
.L_x_14:
[C-C-:B------:R-:W-:Y:S01]  /*1180*/  SHF.L.W.U32.HI R18, R9.reuse, 0x2, R3.reuse ;  /* 0x0000000209127819 */ /* 0x140fe20000010e03 */
[----:B------:R-:W-:Y:S01]  /*1190*/  IMAD.SHL.U32 R9, R9, 0x4, RZ ;  /* 0x0000000409097824 */ /* 0x000fe200078e00ff */
[----:B------:R-:W-:Y:S01]  /*11a0*/  UMOV UR4, 0x54442d19 ;  /* 0x54442d1900047882 */ /* 0x000fe20000000000 */
[----:B------:R-:W-:Y:S01]  /*11b0*/  UMOV UR5, 0x3bf921fb ;  /* 0x3bf921fb00057882 */ /* 0x000fe20000000000 */
[----:B------:R-:W-:Y:S02]  /*11c0*/  SHF.R.S32.HI R7, RZ, 0x1f, R18 ;  /* 0x0000001fff077819 */ /* 0x000fe40000011412 */
[----:B------:R-:W-:Y:S02]  /*11d0*/  SHF.R.U32.HI R3, RZ, 0x1e, R3 ;  /* 0x0000001eff037819 */ /* 0x000fe40000011603 */
[C---:B------:R-:W-:Y:S02]  /*11e0*/  LOP3.LUT R12, R7.reuse, R9, RZ, 0x3c, !PT ;  /* 0x00000009070c7212 */ /* 0x040fe400078e3cff */
[----:B------:R-:W-:-:S02]  /*11f0*/  LOP3.LUT R13, R7, R18, RZ, 0x3c, !PT ;  /* 0x00000012070d7212 */ /* 0x000fc400078e3cff */
[----:B------:R-:W-:Y:S02]  /*1200*/  I2FP.F32.S32 R7, R0 ;  /* 0x0000000000077245 */ /* 0x000fe40000201400 */
[----:B------:R-:W0:Y:S01]  /*1210*/  I2F.F64.S64 R10, R12 ;  /* 0x0000000c000a7312 */ /* 0x000e220000301c00 */
[----:B------:R-:W-:Y:S02]  /*1220*/  LEA.HI R9, R18, R3, RZ, 0x1 ;  /* 0x0000000312097211 */ /* 0x000fe400078f08ff */
[----:B------:R-:W-:-:S03]  /*1230*/  FMUL R7, R7, 2.3999631404876708984 ;  /* 0x401998ff07077820 */ /* 0x000fc60000400000 */
[----:B------:R-:W-:Y:S02]  /*1240*/  IMAD.MOV R3, RZ, RZ, -R9 ;  /* 0x000000ffff037224 */ /* 0x000fe400078e0a09 */
[----:B------:R-:W-:Y:S02]  /*1250*/  ISETP.GE.AND P1, PT, R7, RZ, PT ;  /* 0x000000ff0700720c */ /* 0x000fe40003f26270 */
[----:B------:R-:W-:-:S04]  /*1260*/  LOP3.LUT R7, R18, R7, RZ, 0x3c, !PT ;  /* 0x0000000712077212 */ /* 0x000fc800078e3cff */
[----:B------:R-:W-:Y:S01]  /*1270*/  ISETP.GE.AND P0, PT, R7, RZ, PT ;  /* 0x000000ff0700720c */ /* 0x000fe20003f06270 */
[----:B0-----:R-:W-:-:S06]  /*1280*/  DMUL R10, R10, UR4 ;  /* 0x000000040a0a7c28 */ /* 0x001fcc0008000000 */
[----:B------:R-:W-:-:S04]  /*1290*/  @!P1 IMAD.MOV.U32 R9, RZ, RZ, R3 ;  /* 0x000000ffff099224 */ /* 0x000fc800078e0003 */
[----:B------:R-:W0:Y:S02]  /*12a0*/  F2F.F32.F64 R10, R10 ;  /* 0x0000000a000a7310 */ /* 0x000e240000301000 */
[----:B0-----:R-:W-:-:S07]  /*12b0*/  FSEL R7, -R10, R10, !P0 ;  /* 0x0000000a0a077208 */ /* 0x001fce0004000100 */
.L_x_12:
[----:B------:R-:W-:Y:S05]  /*12c0*/  BSYNC.RECONVERGENT B0 ;  /* 0x0000000000007941 */ /* 0x000fea0003800200 */
.L_x_11:
[----:B------:R-:W-:Y:S02]  /*12d0*/  IMAD.MOV.U32 R3, RZ, RZ, 0x37cbac00 ;  /* 0x37cbac00ff037424 */ /* 0x000fe400078e00ff */
[----:B------:R-:W-:Y:S01]  /*12e0*/  FMUL R12, R7, R7 ;  /* 0x00000007070c7220 */ /* 0x000fe20000400000 */
[C---:B------:R-:W-:Y:S01]  /*12f0*/  LOP3.LUT R10, R9.reuse, 0x1, RZ, 0xc0, !PT ;  /* 0x00000001090a7812 */ /* 0x040fe200078ec0ff */
[----:B------:R-:W-:Y:S01]  /*1300*/  IMAD.MOV.U32 R11, RZ, RZ, 0x3d2aaabb ;  /* 0x3d2aaabbff0b7424 */ /* 0x000fe200078e00ff */
[----:B------:R-:W-:Y:S01]  /*1310*/  MOV R13, 0x3effffff ;  /* 0x3effffff000d7802 */ /* 0x000fe20000000f00 */
[----:B------:R-:W-:Y:S01]  /*1320*/  FFMA R3, R12, R3, -0.0013887860113754868507 ;  /* 0xbab607ed0c037423 */ /* 0x000fe20000000003 */
[----:B------:R-:W-:Y:S02]  /*1330*/  ISETP.NE.U32.AND P0, PT, R10, 0x1, PT ;  /* 0x000000010a00780c */ /* 0x000fe40003f05070 */
[----:B------:R-:W-:Y:S02]  /*1340*/  LOP3.LUT P1, RZ, R9, 0x2, RZ, 0xc0, !PT ;  /* 0x0000000209ff7812 */ /* 0x000fe4000782c0ff */
[----:B------:R-:W-:-:S02]  /*1350*/  FSEL R3, R3, -0.00019574658654164522886, !P0 ;  /* 0xb94d415303037808 */ /* 0x000fc40004000000 */
[----:B------:R-:W-:Y:S02]  /*1360*/  FSEL R11, R11, 0.0083327032625675201416, !P0 ;  /* 0x3c0885e40b0b7808 */ /* 0x000fe40004000000 */
[----:B------:R-:W-:Y:S02]  /*1370*/  FSEL R9, -R13, -0.16666662693023681641, !P0 ;  /* 0xbe2aaaa80d097808 */ /* 0x000fe40004000100 */
[----:B------:R-:W-:Y:S01]  /*1380*/  FSEL R7, R7, 1, P0 ;  /* 0x3f80000007077808 */ /* 0x000fe20000000000 */
[C---:B------:R-:W-:Y:S02]  /*1390*/  FFMA R3, R12.reuse, R3, R11 ;  /* 0x000000030c037223 */ /* 0x040fe4000000000b */
[----:B------:R-:W0:Y:S02]  /*13a0*/  LDC.64 R10, c[0x0][0x390] ;  /* 0x0000e400ff0a7b82 */ /* 0x000e240000000a00 */
[C---:B------:R-:W-:Y:S01]  /*13b0*/  FFMA R3, R12.reuse, R3, R9 ;  /* 0x000000030c037223 */ /* 0x040fe20000000009 */
[----:B------:R-:W-:-:S04]  /*13c0*/  FFMA R12, R12, R7, RZ ;  /* 0x000000070c0c7223 */ /* 0x000fc800000000ff */
[----:B------:R-:W-:-:S04]  /*13d0*/  FFMA R3, R12, R3, R7 ;  /* 0x000000030c037223 */ /* 0x000fc80000000007 */
[----:B------:R-:W-:-:S04]  /*13e0*/  @P1 FADD R3, RZ, -R3 ;  /* 0x80000003ff031221 */ /* 0x000fc80000000000 */
[----:B------:R-:W-:-:S04]  /*13f0*/  FMUL R3, R3, R4 ;  /* 0x0000000403037220 */ /* 0x000fc80000400000 */
[----:B------:R-:W-:-:S04]  /*1400*/  FMUL R3, R3, UR10 ;  /* 0x0000000a03037c20 */ /* 0x000fc80008400000 */
[----:B------:R-:W-:Y:S01]  /*1410*/  FMUL R3, R8, R3 ;  /* 0x0000000308037220 */ /* 0x000fe20000400000 */
[----:B0-----:R-:W-:-:S05]  /*1420*/  IMAD.WIDE R10, R0, 0x4, R10 ;  /* 0x00000004000a7825 */ /* 0x001fca00078e020a */
[----:B------:R0:W-:Y:S04]  /*1430*/  STG.E desc[UR6][R10.64], R3 ;  /* 0x000000030a007986 */ /* 0x0001e8000c101906 */
[----:B------:R-:W2:Y:S01]  /*1440*/  LDG.E R8, desc[UR6][R14.64] ;  /* 0x000000060e087981 */ /* 0x000ea2000c1e1900 */
[----:B------:R-:W-:-:S04]  /*1450*/  LOP3.LUT R0, R2, 0x159a55e5, RZ, 0x3c, !PT ;  /* 0x159a55e502007812 */ /* 0x000fc800078e3cff */
[----:B------:R-:W-:Y:S01]  /*1460*/  SHF.R.U32.HI R7, RZ, 0x2, R0 ;  /* 0x00000002ff077819 */ /* 0x000fe20000011600 */
[----:B------:R-:W-:-:S03]  /*1470*/  IMAD.SHL.U32 R0, R5, 0x10, RZ ;  /* 0x0000001005007824 */ /* 0x000fc600078e00ff */
[----:B------:R-:W-:-:S05]  /*1480*/  LOP3.LUT R7, R7, 0x159a55e5, R2, 0x96, !PT ;  /* 0x159a55e507077812 */ /* 0x000fca00078e9602 */
[----:B------:R-:W-:-:S05]  /*1490*/  IMAD.SHL.U32 R4, R7, 0x2, RZ ;  /* 0x0000000207047824 */ /* 0x000fca00078e00ff */
[----:B------:R-:W-:-:S04]  /*14a0*/  LOP3.LUT R0, R7, R4, R0, 0x96, !PT ;  /* 0x0000000407007212 */ /* 0x000fc800078e9600 */
[----:B------:R-:W-:-:S04]  /*14b0*/  LOP3.LUT R5, R0, R5, RZ, 0x3c, !PT ;  /* 0x0000000500057212 */ /* 0x000fc800078e3cff */
[----:B------:R-:W-:-:S04]  /*14c0*/  IADD3 R0, PT, PT, R2, -0x25fe145e, R5 ;  /* 0xda01eba202007810 */ /* 0x000fc80007ffe005 */
[----:B------:R-:W-:-:S05]  /*14d0*/  I2FP.F32.U32 R7, R0 ;  /* 0x0000000000077245 */ /* 0x000fca0000201000 */
[----:B------:R-:W-:-:S04]  /*14e0*/  FFMA R7, R7, R6, 1.1641532182693481445e-10 ;  /* 0x2f00000007077423 */ /* 0x000fc80000000006 */
[----:B------:R-:W-:-:S04]  /*14f0*/  FADD R7, R7, -0.5 ;  /* 0xbf00000007077421 */ /* 0x000fc80000000000 */
[----:B--2---:R-:W-:-:S05]  /*1500*/  FFMA R7, R7, 0.10000000149011611938, R8 ;  /* 0x3dcccccd07077823 */ /* 0x004fca0000000008 */
[----:B------:R-:W-:Y:S04]  /*1510*/  STG.E desc[UR6][R14.64], R7 ;  /* 0x000000070e007986 */ /* 0x000fe8000c101906 */
[----:B------:R-:W2:Y:S01]  /*1520*/  LDG.E R4, desc[UR6][R16.64] ;  /* 0x0000000610047981 */ /* 0x000ea2000c1e1900 */
[----:B------:R-:W-:-:S05]  /*1530*/  IMAD.SHL.U32 R0, R5, 0x10, RZ ;  /* 0x0000001005007824 */ /* 0x000fca00078e00ff */
[----:B0-----:R-:W-:-:S04]  /*1540*/  LOP3.LUT R3, R5, 0x4b97734f, R0, 0x96, !PT ;  /* 0x4b97734f05037812 */ /* 0x001fc800078e9600 */
        /* <DEDUP_REMOVED lines=8> */
[----:B------:R-:W-:-:S04]  /*15d0*/  LOP3.LUT R5, R0, 0xced30d1a, R5, 0x96, !PT ;  /* 0xced30d1a00057812 */ /* 0x000fc800078e9605 */
[----:B------:R-:W-:-:S04]  /*15e0*/  IADD3 R5, PT, PT, R2, -0x25f304d4, R5 ;  /* 0xda0cfb2c02057810 */ /* 0x000fc80007ffe005 */
[----:B------:R-:W-:-:S05]  /*15f0*/  I2FP.F32.U32 R5, R5 ;  /* 0x0000000500057245 */ /* 0x000fca0000201000 */
[----:B------:R-:W-:-:S04]  /*1600*/  FFMA R5, R5, R6, 1.1641532182693481445e-10 ;  /* 0x2f00000005057423 */ /* 0x000fc80000000006 */
[----:B------:R-:W-:-:S04]  /*1610*/  FADD R5, R5, -0.5 ;  /* 0xbf00000005057421 */ /* 0x000fc80000000000 */
[----:B--2---:R-:W-:-:S05]  /*1620*/  FFMA R5, R5, 0.10000000149011611938, R4 ;  /* 0x3dcccccd05057823 */ /* 0x004fca0000000004 */
[----:B------:R-:W-:Y:S01]  /*1630*/  STG.E desc[UR6][R10.64], R5 ;  /* 0x000000050a007986 */ /* 0x000fe2000c101906 */
[----:B------:R-:W-:Y:S05]  /*1640*/  EXIT ;  /* 0x000000000000794d */ /* 0x000fea0003800000 */
        .weak           $__internal_0_$__cuda_sm20_sqrt_rn_f32_slowpath
        .type           $__internal_0_$__cuda_sm20_sqrt_rn_f32_slowpath,@function
        .size           $__internal_0_$__cuda_sm20_sqrt_rn_f32_slowpath,($__internal_1_$__cuda_sm3x_div_rn_noftz_f32_slowpath - $__internal_0_$__cuda_sm20_sqrt_rn_f32_slowpath)
$__internal_0_$__cuda_sm20_sqrt_rn_f32_slowpath:
[----:B------:R-:W-:-:S13]  /*1650*/  LOP3.LUT P0, RZ, R5, 0x7fffffff, RZ, 0xc0, !PT ;  /* 0x7fffffff05ff7812 */ /* 0x000fda000780c0ff */
[----:B------:R-:W-:Y:S05]  /*1660*/  @!P0 BRA `(.L_x_16) ;  /* 0x0000000000448947 */ /* 0x000fea0003800000 */
[----:B------:R-:W-:Y:S02]  /*1670*/  FSETP.GEU.FTZ.AND P0, PT, R5, RZ, PT ;  /* 0x000000ff0500720b */ /* 0x000fe40003f1e000 */
[----:B------:R-:W-:-:S11]  /*1680*/  MOV R4, R5 ;  /* 0x0000000500047202 */ /* 0x000fd60000000f00 */
[----:B------:R-:W-:Y:S01]  /*1690*/  @!P0 IMAD.MOV.U32 R5, RZ, RZ, 0x7fffffff ;  /* 0x7fffffffff058424 */ /* 0x000fe200078e00ff */
[----:B------:R-:W-:Y:S06]  /*16a0*/  @!P0 BRA `(.L_x_16) ;  /* 0x0000000000348947 */ /* 0x000fec0003800000 */
[----:B------:R-:W-:-:S13]  /*16b0*/  FSETP.GTU.FTZ.AND P0, PT, |R4|, +INF , PT ;  /* 0x7f8000000400780b */ /* 0x000fda0003f1c200 */
[----:B------:R-:W-:Y:S01]  /*16c0*/  @P0 FADD.FTZ R5, R4, 1 ;  /* 0x3f80000004050421 */ /* 0x000fe20000010000 */
[----:B------:R-:W-:Y:S06]  /*16d0*/  @P0 BRA `(.L_x_16) ;  /* 0x0000000000280947 */ /* 0x000fec0003800000 */
[----:B------:R-:W-:-:S13]  /*16e0*/  FSETP.NEU.FTZ.AND P0, PT, |R4|, +INF , PT ;  /* 0x7f8000000400780b */ /* 0x000fda0003f1d200 */
[----:B------:R-:W-:-:S04]  /*16f0*/  @P0 FFMA R8, R4, 1.84467440737095516160e+19, RZ ;  /* 0x5f80000004080823 */ /* 0x000fc800000000ff */
[----:B------:R-:W0:Y:S02]  /*1700*/  @P0 MUFU.RSQ R5, R8 ;  /* 0x0000000800050308 */ /* 0x000e240000001400 */
[----:B0-----:R-:W-:Y:S01]  /*1710*/  @P0 FMUL.FTZ R9, R8, R5 ;  /* 0x0000000508090220 */ /* 0x001fe20000410000 */
[----:B------:R-:W-:Y:S01]  /*1720*/  @P0 FMUL.FTZ R11, R5, 0.5 ;  /* 0x3f000000050b0820 */ /* 0x000fe20000410000 */
[----:B------:R-:W-:Y:S02]  /*1730*/  @!P0 IMAD.MOV.U32 R5, RZ, RZ, R4 ;  /* 0x000000ffff058224 */ /* 0x000fe400078e0004 */
[----:B------:R-:W-:-:S04]  /*1740*/  @P0 FADD.FTZ R10, -R9, -RZ ;  /* 0x800000ff090a0221 */ /* 0x000fc80000010100 */
[----:B------:R-:W-:-:S04]  /*1750*/  @P0 FFMA R10, R9, R10, R8 ;  /* 0x0000000a090a0223 */ /* 0x000fc80000000008 */
[----:B------:R-:W-:-:S04]  /*1760*/  @P0 FFMA R10, R10, R11, R9 ;  /* 0x0000000b0a0a0223 */ /* 0x000fc80000000009 */
[----:B------:R-:W-:-:S07]  /*1770*/  @P0 FMUL.FTZ R5, R10, 2.3283064365386962891e-10 ;  /* 0x2f8000000a050820 */ /* 0x000fce0000410000 */
.L_x_16:
[----:B------:R-:W-:Y:S02]  /*1780*/  IMAD.MOV.U32 R8, RZ, RZ, R5 ;  /* 0x000000ffff087224 */ /* 0x000fe400078e0005 */
[----:B------:R-:W-:Y:S02]  /*1790*/  HFMA2 R5, -RZ, RZ, 0, 0 ;  /* 0x00000000ff057431 */ /* 0x000fe400000001ff */
[----:B------:R-:W-:-:S04]  /*17a0*/  IMAD.MOV.U32 R4, RZ, RZ, R12 ;  /* 0x000000ffff047224 */ /* 0x000fc800078e000c */
[----:B------:R-:W-:Y:S05]  /*17b0*/  RET.REL.NODEC R4 `(initialize_positions_kernel) ;  /* 0xffffffe804107950 */ /* 0x000fea0003c3ffff */
        .weak           $__internal_1_$__cuda_sm3x_div_rn_noftz_f32_slowpath
        .type           $__internal_1_$__cuda_sm3x_div_rn_noftz_f32_slowpath,@function
        .size           $__internal_1_$__cuda_sm3x_div_rn_noftz_f32_slowpath,(.L_x_30 - $__internal_1_$__cuda_sm3x_div_rn_noftz_f32_slowpath)
$__internal_1_$__cuda_sm3x_div_rn_noftz_f32_slowpath:
[--C-:B------:R-:W-:Y:S01]  /*17c0*/  SHF.R.U32.HI R10, RZ, 0x17, R5.reuse ;  /* 0x00000017ff0a7819 */ /* 0x100fe20000011605 */
[----:B------:R-:W-:Y:S01]  /*17d0*/  BSSY.RECONVERGENT B1, `(.L_x_17) ;  /* 0x0000064000017945 */ /* 0x000fe20003800200 */
[--C-:B------:R-:W-:Y:S01]  /*17e0*/  SHF.R.U32.HI R9, RZ, 0x17, R4.reuse ;  /* 0x00000017ff097819 */ /* 0x100fe20000011604 */
[----:B------:R-:W-:Y:S01]  /*17f0*/  IMAD.MOV.U32 R12, RZ, RZ, R4 ;  /* 0x000000ffff0c7224 */ /* 0x000fe200078e0004 */
[----:B------:R-:W-:Y:S01]  /*1800*/  LOP3.LUT R10, R10, 0xff, RZ, 0xc0, !PT ;  /* 0x000000ff0a0a7812 */ /* 0x000fe200078ec0ff */
[----:B------:R-:W-:Y:S01]  /*1810*/  IMAD.MOV.U32 R13, RZ, RZ, R5 ;  /* 0x000000ffff0d7224 */ /* 0x000fe200078e0005 */
[----:B------:R-:W-:-:S03]  /*1820*/  LOP3.LUT R11, R9, 0xff, RZ, 0xc0, !PT ;  /* 0x000000ff090b7812 */ /* 0x000fc600078ec0ff */
[----:B------:R-:W-:Y:S02]  /*1830*/  VIADD R15, R10, 0xffffffff ;  /* 0xffffffff0a0f7836 */ /* 0x000fe40000000000 */
[----:B------:R-:W-:-:S03]  /*1840*/  VIADD R14, R11, 0xffffffff ;  /* 0xffffffff0b0e7836 */ /* 0x000fc60000000000 */
[----:B------:R-:W-:-:S04]  /*1850*/  ISETP.GT.U32.AND P0, PT, R15, 0xfd, PT ;  /* 0x000000fd0f00780c */ /* 0x000fc80003f04070 */
[----:B------:R-:W-:-:S13]  /*1860*/  ISETP.GT.U32.OR P0, PT, R14, 0xfd, P0 ;  /* 0x000000fd0e00780c */ /* 0x000fda0000704470 */
[----:B------:R-:W-:Y:S01]  /*1870*/  @!P0 MOV R9, RZ ;  /* 0x000000ff00098202 */ /* 0x000fe20000000f00 */
[----:B------:R-:W-:Y:S06]  /*1880*/  @!P0 BRA `(.L_x_18) ;  /* 0x00000000005c8947 */ /* 0x000fec0003800000 */
[----:B------:R-:W-:Y:S02]  /*1890*/  FSETP.GTU.FTZ.AND P0, PT, |R4|, +INF , PT ;  /* 0x7f8000000400780b */ /* 0x000fe40003f1c200 */
[----:B------:R-:W-:-:S04]  /*18a0*/  FSETP.GTU.FTZ.AND P1, PT, |R5|, +INF , PT ;  /* 0x7f8000000500780b */ /* 0x000fc80003f3c200 */
[----:B------:R-:W-:-:S13]  /*18b0*/  PLOP3.LUT P0, PT, P0, P1, PT, 0xf8, 0x8f ;  /* 0x00000000008f781c */ /* 0x000fda0000703f70 */
[----:B------:R-:W-:Y:S05]  /*18c0*/  @P0 BRA `(.L_x_19) ;  /* 0x00000004004c0947 */ /* 0x000fea0003800000 */
[----:B------:R-:W-:-:S13]  /*18d0*/  LOP3.LUT P0, RZ, R13, 0x7fffffff, R12, 0xc8, !PT ;  /* 0x7fffffff0dff7812 */ /* 0x000fda000780c80c */
[----:B------:R-:W-:Y:S05]  /*18e0*/  @!P0 BRA `(.L_x_20) ;  /* 0x00000004003c8947 */ /* 0x000fea0003800000 */
[C---:B------:R-:W-:Y:S02]  /*18f0*/  FSETP.NEU.FTZ.AND P2, PT, |R4|.reuse, +INF , PT ;  /* 0x7f8000000400780b */ /* 0x040fe40003f5d200 */
[----:B------:R-:W-:Y:S02]  /*1900*/  FSETP.NEU.FTZ.AND P0, PT, |R5|, +INF , PT ;  /* 0x7f8000000500780b */ /* 0x000fe40003f1d200 */
[----:B------:R-:W-:-:S11]  /*1910*/  FSETP.NEU.FTZ.AND P1, PT, |R4|, +INF , PT ;  /* 0x7f8000000400780b */ /* 0x000fd60003f3d200 */
[----:B------:R-:W-:Y:S05]  /*1920*/  @!P0 BRA !P2, `(.L_x_20) ;  /* 0x00000004002c8947 */ /* 0x000fea0005000000 */
[----:B------:R-:W-:-:S04]  /*1930*/  LOP3.LUT P2, RZ, R12, 0x7fffffff, RZ, 0xc0, !PT ;  /* 0x7fffffff0cff7812 */ /* 0x000fc8000784c0ff */
[----:B------:R-:W-:-:S13]  /*1940*/  PLOP3.LUT P0, PT, P0, P2, PT, 0x2f, 0xf2 ;  /* 0x0000000000f2781c */ /* 0x000fda0000704577 */
[----:B------:R-:W-:Y:S05]  /*1950*/  @P0 BRA `(.L_x_21) ;  /* 0x0000000400180947 */ /* 0x000fea0003800000 */
[----:B------:R-:W-:-:S04]  /*1960*/  LOP3.LUT P0, RZ, R13, 0x7fffffff, RZ, 0xc0, !PT ;  /* 0x7fffffff0dff7812 */ /* 0x000fc8000780c0ff */
[----:B------:R-:W-:-:S13]  /*1970*/  PLOP3.LUT P0, PT, P1, P0, PT, 0x2f, 0xf2 ;  /* 0x0000000000f2781c */ /* 0x000fda0000f00577 */
[----:B------:R-:W-:Y:S05]  /*1980*/  @P0 BRA `(.L_x_22) ;  /* 0x0000000400000947 */ /* 0x000fea0003800000 */
[----:B------:R-:W-:Y:S02]  /*1990*/  ISETP.GE.AND P0, PT, R14, RZ, PT ;  /* 0x000000ff0e00720c */ /* 0x000fe40003f06270 */
[----:B------:R-:W-:-:S11]  /*19a0*/  ISETP.GE.AND P1, PT, R15, RZ, PT ;  /* 0x000000ff0f00720c */ /* 0x000fd60003f26270 */
[----:B------:R-:W-:Y:S02]  /*19b0*/  @P0 IMAD.MOV.U32 R9, RZ, RZ, RZ ;  /* 0x000000ffff090224 */ /* 0x000fe400078e00ff */
[----:B------:R-:W-:Y:S01]  /*19c0*/  @!P0 FFMA R12, R4, 1.84467440737095516160e+19, RZ ;  /* 0x5f800000040c8823 */ /* 0x000fe200000000ff */
[----:B------:R-:W-:Y:S02]  /*19d0*/  @!P0 IMAD.MOV.U32 R9, RZ, RZ, -0x40 ;  /* 0xffffffc0ff098424 */ /* 0x000fe400078e00ff */
[----:B------:R-:W-:Y:S02]  /*19e0*/  @!P1 FFMA R13, R5, 1.84467440737095516160e+19, RZ ;  /* 0x5f800000050d9823 */ /* 0x000fe400000000ff */
[----:B------:R-:W-:-:S07]  /*19f0*/  @!P1 VIADD R9, R9, 0x40 ;  /* 0x0000004009099836 */ /* 0x000fce0000000000 */
.L_x_18:
[----:B------:R-:W-:Y:S01]  /*1a00*/  LEA R4, R10, 0xc0800000, 0x17 ;  /* 0xc08000000a047811 */ /* 0x000fe200078eb8ff */
[----:B------:R-:W-:Y:S01]  /*1a10*/  BSSY.RECONVERGENT B2, `(.L_x_23) ;  /* 0x0000036000027945 */ /* 0x000fe20003800200 */
[----:B------:R-:W-:-:S03]  /*1a20*/  IADD3 R11, PT, PT, R11, -0x7f, RZ ;  /* 0xffffff810b0b7810 */ /* 0x000fc60007ffe0ff */
[----:B------:R-:W-:Y:S01]  /*1a30*/  IMAD.IADD R13, R13, 0x1, -R4 ;  /* 0x000000010d0d7824 */ /* 0x000fe200078e0a04 */
[C---:B------:R-:W-:Y:S01]  /*1a40*/  IADD3 R10, PT, PT, R11.reuse, 0x7f, -R10 ;  /* 0x0000007f0b0a7810 */ /* 0x040fe20007ffe80a */
[----:B------:R-:W-:Y:S02]  /*1a50*/  IMAD R4, R11, -0x800000, R12 ;  /* 0xff8000000b047824 */ /* 0x000fe400078e020c */
[----:B------:R-:W0:Y:S01]  /*1a60*/  MUFU.RCP R5, R13 ;  /* 0x0000000d00057308 */ /* 0x000e220000001000 */
[----:B------:R-:W-:Y:S01]  /*1a70*/  FADD.FTZ R15, -R13, -RZ ;  /* 0x800000ff0d0f7221 */ /* 0x000fe20000010100 */
[----:B------:R-:W-:-:S03]  /*1a80*/  IMAD.IADD R10, R10, 0x1, R9 ;  /* 0x000000010a0a7824 */ /* 0x000fc600078e0209 */
[----:B0-----:R-:W-:-:S04]  /*1a90*/  FFMA R14, R5, R15, 1 ;  /* 0x3f800000050e7423 */ /* 0x001fc8000000000f */
[----:B------:R-:W-:-:S04]  /*1aa0*/  FFMA R14, R5, R14, R5 ;  /* 0x0000000e050e7223 */ /* 0x000fc80000000005 */
[----:B------:R-:W-:-:S04]  /*1ab0*/  FFMA R5, R4, R14, RZ ;  /* 0x0000000e04057223 */ /* 0x000fc800000000ff */
[----:B------:R-:W-:-:S04]  /*1ac0*/  FFMA R12, R15, R5, R4 ;  /* 0x000000050f0c7223 */ /* 0x000fc80000000004 */
[----:B------:R-:W-:-:S04]  /*1ad0*/  FFMA R17, R14, R12, R5 ;  /* 0x0000000c0e117223 */ /* 0x000fc80000000005 */
[----:B------:R-:W-:-:S04]  /*1ae0*/  FFMA R12, R15, R17, R4 ;  /* 0x000000110f0c7223 */ /* 0x000fc80000000004 */
[----:B------:R-:W-:-:S05]  /*1af0*/  FFMA R4, R14, R12, R17 ;  /* 0x0000000c0e047223 */ /* 0x000fca0000000011 */
[----:B------:R-:W-:-:S04]  /*1b00*/  SHF.R.U32.HI R5, RZ, 0x17, R4 ;  /* 0x00000017ff057819 */ /* 0x000fc80000011604 */
[----:B------:R-:W-:-:S05]  /*1b10*/  LOP3.LUT R5, R5, 0xff, RZ, 0xc0, !PT ;  /* 0x000000ff05057812 */ /* 0x000fca00078ec0ff */
[----:B------:R-:W-:-:S04]  /*1b20*/  IMAD.IADD R11, R5, 0x1, R10 ;  /* 0x00000001050b7824 */ /* 0x000fc800078e020a */
[----:B------:R-:W-:-:S05]  /*1b30*/  VIADD R5, R11, 0xffffffff ;  /* 0xffffffff0b057836 */ /* 0x000fca0000000000 */
[----:B------:R-:W-:-:S13]  /*1b40*/  ISETP.GE.U32.AND P0, PT, R5, 0xfe, PT ;  /* 0x000000fe0500780c */ /* 0x000fda0003f06070 */
[----:B------:R-:W-:Y:S05]  /*1b50*/  @!P0 BRA `(.L_x_24) ;  /* 0x0000000000808947 */ /* 0x000fea0003800000 */
[----:B------:R-:W-:-:S13]  /*1b60*/  ISETP.GT.AND P0, PT, R11, 0xfe, PT ;  /* 0x000000fe0b00780c */ /* 0x000fda0003f04270 */
[----:B------:R-:W-:Y:S05]  /*1b70*/  @P0 BRA `(.L_x_25) ;  /* 0x00000000006c0947 */ /* 0x000fea0003800000 */
[----:B------:R-:W-:-:S13]  /*1b80*/  ISETP.GE.AND P0, PT, R11, 0x1, PT ;  /* 0x000000010b00780c */ /* 0x000fda0003f06270 */
[----:B------:R-:W-:Y:S05]  /*1b90*/  @P0 BRA `(.L_x_26) ;  /* 0x0000000000740947 */ /* 0x000fea0003800000 */
[----:B------:R-:W-:Y:S02]  /*1ba0*/  ISETP.GE.AND P0, PT, R11, -0x18, PT ;  /* 0xffffffe80b00780c */ /* 0x000fe40003f06270 */
[----:B------:R-:W-:-:S11]  /*1bb0*/  LOP3.LUT R4, R4, 0x80000000, RZ, 0xc0, !PT ;  /* 0x8000000004047812 */ /* 0x000fd600078ec0ff */
[----:B------:R-:W-:Y:S05]  /*1bc0*/  @!P0 BRA `(.L_x_26) ;  /* 0x0000000000688947 */ /* 0x000fea0003800000 */
[CCC-:B------:R-:W-:Y:S01]  /*1bd0*/  FFMA.RZ R5, R14.reuse, R12.reuse, R17.reuse ;  /* 0x0000000c0e057223 */ /* 0x1c0fe2000000c011 */
[CCC-:B------:R-:W-:Y:S01]  /*1be0*/  FFMA.RM R10, R14.reuse, R12.reuse, R17.reuse ;  /* 0x0000000c0e0a7223 */ /* 0x1c0fe20000004011 */
[C---:B------:R-:W-:Y:S02]  /*1bf0*/  ISETP.NE.AND P2, PT, R11.reuse, RZ, PT ;  /* 0x000000ff0b00720c */ /* 0x040fe40003f45270 */
[----:B------:R-:W-:Y:S02]  /*1c00*/  ISETP.NE.AND P1, PT, R11, RZ, PT ;  /* 0x000000ff0b00720c */ /* 0x000fe40003f25270 */
[----:B------:R-:W-:Y:S01]  /*1c10*/  LOP3.LUT R9, R5, 0x7fffff, RZ, 0xc0, !PT ;  /* 0x007fffff05097812 */ /* 0x000fe200078ec0ff */
[----:B------:R-:W-:Y:S01]  /*1c20*/  FFMA.RP R5, R14, R12, R17 ;  /* 0x0000000c0e057223 */ /* 0x000fe20000008011 */
[C---:B------:R-:W-:Y:S01]  /*1c30*/  VIADD R12, R11.reuse, 0x20 ;  /* 0x000000200b0c7836 */ /* 0x040fe20000000000 */
[----:B------:R-:W-:Y:S02]  /*1c40*/  IADD3 R11, PT, PT, -R11, RZ, RZ ;  /* 0x000000ff0b0b7210 */ /* 0x000fe40007ffe1ff */
[----:B------:R-:W-:-:S02]  /*1c50*/  LOP3.LUT R9, R9, 0x800000, RZ, 0xfc, !PT ;  /* 0x0080000009097812 */ /* 0x000fc400078efcff */
[----:B------:R-:W-:Y:S02]  /*1c60*/  FSETP.NEU.FTZ.AND P0, PT, R5, R10, PT ;  /* 0x0000000a0500720b */ /* 0x000fe40003f1d000 */
[----:B------:R-:W-:Y:S02]  /*1c70*/  SHF.L.U32 R12, R9, R12, RZ ;  /* 0x0000000c090c7219 */ /* 0x000fe400000006ff */
[----:B------:R-:W-:Y:S02]  /*1c80*/  SEL R10, R11, RZ, P2 ;  /* 0x000000ff0b0a7207 */ /* 0x000fe40001000000 */
[----:B------:R-:W-:Y:S02]  /*1c90*/  ISETP.NE.AND P1, PT, R12, RZ, P1 ;  /* 0x000000ff0c00720c */ /* 0x000fe40000f25270 */
[----:B------:R-:W-:Y:S02]  /*1ca0*/  SHF.R.U32.HI R10, RZ, R10, R9 ;  /* 0x0000000aff0a7219 */ /* 0x000fe40000011609 */
[----:B------:R-:W-:-:S02]  /*1cb0*/  PLOP3.LUT P0, PT, P0, P1, PT, 0xf8, 0x8f ;  /* 0x00000000008f781c */ /* 0x000fc40000703f70 */
[----:B------:R-:W-:Y:S02]  /*1cc0*/  SHF.R.U32.HI R12, RZ, 0x1, R10 ;  /* 0x00000001ff0c7819 */ /* 0x000fe4000001160a */
[----:B------:R-:W-:-:S04]  /*1cd0*/  SEL R5, RZ, 0x1, !P0 ;  /* 0x00000001ff057807 */ /* 0x000fc80004000000 */
[----:B------:R-:W-:-:S04]  /*1ce0*/  LOP3.LUT R5, R5, 0x1, R12, 0xf8, !PT ;  /* 0x0000000105057812 */ /* 0x000fc800078ef80c */
[----:B------:R-:W-:-:S05]  /*1cf0*/  LOP3.LUT R5, R5, R10, RZ, 0xc0, !PT ;  /* 0x0000000a05057212 */ /* 0x000fca00078ec0ff */
[----:B------:R-:W-:-:S05]  /*1d00*/  IMAD.IADD R5, R12, 0x1, R5 ;  /* 0x000000010c057824 */ /* 0x000fca00078e0205 */
[----:B------:R-:W-:Y:S01]  /*1d10*/  LOP3.LUT R4, R5, R4, RZ, 0xfc, !PT ;  /* 0x0000000405047212 */ /* 0x000fe200078efcff */
[----:B------:R-:W-:Y:S06]  /*1d20*/  BRA `(.L_x_26) ;  /* 0x0000000000107947 */ /* 0x000fec0003800000 */
.L_x_25:
[----:B------:R-:W-:-:S04]  /*1d30*/  LOP3.LUT R4, R4, 0x80000000, RZ, 0xc0, !PT ;  /* 0x8000000004047812 */ /* 0x000fc800078ec0ff */
[----:B------:R-:W-:Y:S01]  /*1d40*/  LOP3.LUT R4, R4, 0x7f800000, RZ, 0xfc, !PT ;  /* 0x7f80000004047812 */ /* 0x000fe200078efcff */
[----:B------:R-:W-:Y:S06]  /*1d50*/  BRA `(.L_x_26) ;  /* 0x0000000000047947 */ /* 0x000fec0003800000 */
.L_x_24:
[----:B------:R-:W-:-:S07]  /*1d60*/  IMAD R4, R10, 0x800000, R4 ;  /* 0x008000000a047824 */ /* 0x000fce00078e0204 */
.L_x_26:
[----:B------:R-:W-:Y:S05]  /*1d70*/  BSYNC.RECONVERGENT B2 ;  /* 0x0000000000027941 */ /* 0x000fea0003800200 */
.L_x_23:
[----:B------:R-:W-:Y:S05]  /*1d80*/  BRA `(.L_x_27) ;  /* 0x0000000000207947 */ /* 0x000fea0003800000 */
.L_x_22:
[----:B------:R-:W-:-:S04]  /*1d90*/  LOP3.LUT R4, R13, 0x80000000, R12, 0x48, !PT ;  /* 0x800000000d047812 */ /* 0x000fc800078e480c */
[----:B------:R-:W-:Y:S01]  /*1da0*/  LOP3.LUT R4, R4, 0x7f800000, RZ, 0xfc, !PT ;  /* 0x7f80000004047812 */ /* 0x000fe200078efcff */
[----:B------:R-:W-:Y:S06]  /*1db0*/  BRA `(.L_x_27) ;  /* 0x0000000000147947 */ /* 0x000fec0003800000 */
.L_x_21:
[----:B------:R-:W-:Y:S01]  /*1dc0*/  LOP3.LUT R4, R13, 0x80000000, R12, 0x48, !PT ;  /* 0x800000000d047812 */ /* 0x000fe200078e480c */
[----:B------:R-:W-:Y:S06]  /*1dd0*/  BRA `(.L_x_27) ;  /* 0x00000000000c7947 */ /* 0x000fec0003800000 */
.L_x_20:
[----:B------:R-:W0:Y:S01]  /*1de0*/  MUFU.RSQ R4, -QNAN ;  /* 0xffc0000000047908 */ /* 0x000e220000001400 */
[----:B------:R-:W-:Y:S05]  /*1df0*/  BRA `(.L_x_27) ;  /* 0x0000000000047947 */ /* 0x000fea0003800000 */
.L_x_19:
[----:B------:R-:W-:-:S07]  /*1e00*/  FADD.FTZ R4, R4, R5 ;  /* 0x0000000504047221 */ /* 0x000fce0000010000 */
.L_x_27:
[----:B------:R-:W-:Y:S05]  /*1e10*/  BSYNC.RECONVERGENT B1 ;  /* 0x0000000000017941 */ /* 0x000fea0003800200 */
.L_x_17:
[----:B------:R-:W-:-:S04]  /*1e20*/  IMAD.MOV.U32 R9, RZ, RZ, 0x0 ;  /* 0x00000000ff097424 */ /* 0x000fc800078e00ff */
[----:B0-----:R-:W-:Y:S05]  /*1e30*/  RET.REL.NODEC R8 `(initialize_positions_kernel) ;  /* 0xffffffe008707950 */ /* 0x001fea0003c3ffff */
.L_x_28:
[----:B------:R-:W-:-:S00]  /*1e40*/  BRA `(.L_x_28) ;  /* 0xfffffffc00fc7947 */ /* 0x000fc0000383ffff */
[----:B------:R-:W-:-:S00]  /*1e50*/  NOP ;  /* 0x0000000000007918 */ /* 0x000fc00000000000 */
        /* <DEDUP_REMOVED lines=10> */
.L_x_30:


//--------------------- .nv.global.init           --------------------------
	.section	.nv.global.init,"aw",@progbits
	.align	4
.nv.global.init:
	.type		__cudart_i2opi_f,@object
	.size		__cudart_i2opi_f,(mrg32k3aM1SubSeq - __cudart_i2opi_f)
__cudart_i2opi_f:
        /*0000*/ 	.byte	0x41, 0x90, 0x43, 0x3c, 0x99, 0x95, 0x62, 0xdb, 0xc0, 0xdd, 0x34, 0xf5, 0xd1, 0x57, 0x27, 0xfc
        /*0010*/ 	.byte	0x29, 0x15, 0x44, 0x4e, 0x6e, 0x83, 0xf9, 0xa2
	.type		mrg32k3aM1SubSeq,@object
	.size		mrg32k3aM1SubSeq,(mrg32k3aM2SubSeq - mrg32k3aM1SubSeq)
mrg32k3aM1SubSeq:
        /*0018*/ 	.byte	0x0b, 0xcc, 0xee, 0x04, 0x73, 0x29, 0x8b, 0x6f, 0xf6, 0x53, 0x03, 0xf6, 0x23, 0xf6, 0xea, 0xda
        /* <DEDUP_REMOVED lines=125> */
	.type		mrg32k3aM2SubSeq,@object
	.size		mrg32k3aM2SubSeq,(mrg32k3aM1 - mrg32k3aM2SubSeq)
mrg32k3aM2SubSeq:
        /* <DEDUP_REMOVED lines=126> */
	.type		mrg32k3aM1,@object
	.size		mrg32k3aM1,(mrg32k3aM1Seq - mrg32k3aM1)
mrg32k3aM1:
        /* <DEDUP_REMOVED lines=144> */
	.type		mrg32k3aM1Seq,@object
	.size		mrg32k3aM1Seq,(mrg32k3aM2 - mrg32k3aM1Seq)
mrg32k3aM1Seq:
        /* <DEDUP_REMOVED lines=144> */
	.type		mrg32k3aM2,@object
	.size		mrg32k3aM2,(mrg32k3aM2Seq - mrg32k3aM2)
mrg32k3aM2:
        /* <DEDUP_REMOVED lines=144> */
	.type		mrg32k3aM2Seq,@object
	.size		mrg32k3aM2Seq,(precalc_xorwow_matrix - mrg32k3aM2Seq)
mrg32k3aM2Seq:
        /* <DEDUP_REMOVED lines=144> */
	.type		precalc_xorwow_matrix,@object
	.size		precalc_xorwow_matrix,(precalc_xorwow_offset_matrix - precalc_xorwow_matrix)
precalc_xorwow_matrix:
        /* <DEDUP_REMOVED lines=6400> */
	.type		precalc_xorwow_offset_matrix,@object
	.size		precalc_xorwow_offset_matrix,(.L_1 - precalc_xorwow_offset_matrix)
precalc_xorwow_offset_matrix:
        /* <DEDUP_REMOVED lines=6400> */
.L_1:


//--------------------- .nv.shared.reserved.0     --------------------------
	.section	.nv.shared.reserved.0,"aw",@nobits
	.weak		__nv_reservedSMEM_offset_0_alias
	.size		__nv_reservedSMEM_offset_0_alias, 0, 64
	.other		__nv_reservedSMEM_offset_0_alias,@"STO_CUDA_RESERVED_SHARED STV_DEFAULT"
__nv_reservedSMEM_offset_0_alias:
	.zero		0
	.zero		64


//--------------------- .nv.constant0.initialize_positions_kernel --------------------------
	.section	.nv.constant0.initialize_positions_kernel,"a",@progbits
	.sectionflags	@""
	.align	4
.nv.constant0.initialize_positions_kernel:
	.zero		932


//--------------------- SYMBOLS --------------------------

	.type		.nv.reservedSmem.offset0,@object
	.size		.nv.reservedSmem.offset0,0x4
